	.target	sm_100a

	.elftype	@"ET_EXEC"


//--------------------- .note.nv.tkinfo           --------------------------
	.section	.note.nv.tkinfo,"",@"SHT_NOTE"
	.sectionflags	@"SHF_NOTE_NV_TKINFO"
	.tkinfo
        /*0018*/ 	.word	0x00000081
        /*0030*/ 	.string	""
        /*0030*/ 	.string	"ptxas-blackwell"
        /*0030*/ 	.string	"Cuda compilation tools, release 12.9, V12.9.86"
        /*0030*/ 	.string	"Build cuda_12.9.r12.9/compiler.36037853_0"
        /*0030*/ 	.string	"-v  -suppress-debug-info  -lineinfo  -arch sm_100a "



//--------------------- .note.nv.cuver            --------------------------
	.section	.note.nv.cuver,"",@"SHT_NOTE"
	.sectionflags	@"SHF_NOTE_NV_CUVER"
        /*0018*/ 	.short	0x0001
        /*001a*/ 	.short	0x0064
        /*001c*/ 	.short	0x0001
        /*001e*/ 	.short	0x0000
        /*0020*/ 	.short	0x0001
        /*0022*/ 	.short	0x0000


//--------------------- .nv.info                  --------------------------
	.section	.nv.info,"",@"SHT_CUDA_INFO"
	.align	4


	//----- nvinfo : EIATTR_REGCOUNT
	.align		4
        /*0000*/ 	.byte	0x04, 0x2f
        /*0002*/ 	.short	(.L_4 - .L_3)
	.align		4
.L_3:
        /*0004*/ 	.word	index@(gluon_mma)
        /*0008*/ 	.word	0x00000066


	//----- nvinfo : EIATTR_FRAME_SIZE
	.align		4
.L_4:
        /*000c*/ 	.byte	0x04, 0x11
        /*000e*/ 	.short	(.L_6 - .L_5)
	.align		4
.L_5:
        /*0010*/ 	.word	index@($__internal_2_$__cuda_sm10x_tcgen05_guardrail_trap_unallocated_columns_being_dealloced)
        /*0014*/ 	.word	0x00000000


	//----- nvinfo : EIATTR_FRAME_SIZE
	.align		4
.L_6:
        /*0018*/ 	.byte	0x04, 0x11
        /*001a*/ 	.short	(.L_8 - .L_7)
	.align		4
.L_7:
        /*001c*/ 	.word	index@($__internal_1_$__cuda_sm10x_tcgen05_guardrail_trap_phase_invalid_during_alloc)
        /*0020*/ 	.word	0x00000000


	//----- nvinfo : EIATTR_FRAME_SIZE
	.align		4
.L_8:
        /*0024*/ 	.byte	0x04, 0x11
        /*0026*/ 	.short	(.L_10 - .L_9)
	.align		4
.L_9:
        /*0028*/ 	.word	index@($__internal_0_$__cuda_sm10x_tcgen05_guardrail_trap_col_being_dealloced_not_returned_by_alloc)
        /*002c*/ 	.word	0x00000000


	//----- nvinfo : EIATTR_FRAME_SIZE
	.align		4
.L_10:
        /*0030*/ 	.byte	0x04, 0x11
        /*0032*/ 	.short	(.L_12 - .L_11)
	.align		4
.L_11:
        /*0034*/ 	.word	index@(gluon_mma)
        /*0038*/ 	.word	0x00000000


	//----- nvinfo : EIATTR_MIN_STACK_SIZE
	.align		4
.L_12:
        /*003c*/ 	.byte	0x04, 0x12
        /*003e*/ 	.short	(.L_14 - .L_13)
	.align		4
.L_13:
        /*0040*/ 	.word	index@(gluon_mma)
        /*0044*/ 	.word	0x00000000
.L_14:


//--------------------- .nv.info.gluon_mma        --------------------------
	.section	.nv.info.gluon_mma,"",@"SHT_CUDA_INFO"
	.sectionflags	@""
	.align	4


	//----- nvinfo : EIATTR_CUDA_API_VERSION
	.align		4
        /*0000*/ 	.byte	0x04, 0x37
        /*0002*/ 	.short	(.L_16 - .L_15)
.L_15:
        /*0004*/ 	.word	0x00000081


	//----- nvinfo : EIATTR_KPARAM_INFO
	.align		4
.L_16:
        /*0008*/ 	.byte	0x04, 0x17
        /*000a*/ 	.short	(.L_18 - .L_17)
.L_17:
        /*000c*/ 	.word	0x00000000
        /*0010*/ 	.short	0x0004
        /*0012*/ 	.short	0x0020
        /*0014*/ 	.byte	0x00, 0xf4, 0x21, 0x00


	//----- nvinfo : EIATTR_KPARAM_INFO
	.align		4
.L_18:
        /*0018*/ 	.byte	0x04, 0x17
        /*001a*/ 	.short	(.L_20 - .L_19)
.L_19:
        /*001c*/ 	.word	0x00000000
        /*0020*/ 	.short	0x0003
        /*0022*/ 	.short	0x0018
        /*0024*/ 	.byte	0x00, 0xf4, 0x21, 0x00


	//----- nvinfo : EIATTR_KPARAM_INFO
	.align		4
.L_20:
        /*0028*/ 	.byte	0x04, 0x17
        /*002a*/ 	.short	(.L_22 - .L_21)
.L_21:
        /*002c*/ 	.word	0x00000000
        /*0030*/ 	.short	0x0002
        /*0032*/ 	.short	0x0010
        /*0034*/ 	.byte	0x00, 0xf4, 0x21, 0x00


	//----- nvinfo : EIATTR_KPARAM_INFO
	.align		4
.L_22:
        /*0038*/ 	.byte	0x04, 0x17
        /*003a*/ 	.short	(.L_24 - .L_23)
.L_23:
        /*003c*/ 	.word	0x00000000
        /*0040*/ 	.short	0x0001
        /*0042*/ 	.short	0x0008
        /*0044*/ 	.byte	0x00, 0xf4, 0x21, 0x00


	//----- nvinfo : EIATTR_KPARAM_INFO
	.align		4
.L_24:
        /*0048*/ 	.byte	0x04, 0x17
        /*004a*/ 	.short	(.L_26 - .L_25)
.L_25:
        /*004c*/ 	.word	0x00000000
        /*0050*/ 	.short	0x0000
        /*0052*/ 	.short	0x0000
        /*0054*/ 	.byte	0x00, 0xf4, 0x21, 0x00


	//----- nvinfo : EIATTR_AT_ENTRY_FRAGMENTS
	.align		4
.L_26:
        /*0058*/ 	.byte	0x04, 0x4f
        /*005a*/ 	.short	(.L_28 - .L_27)


	//   ....[0]....
.L_27:
        /*005c*/ 	.word	0x00000004


	//----- nvinfo : EIATTR_RESERVED_SMEM_USED
	.align		4
.L_28:
        /*0060*/ 	.byte	0x01, 0x41
	.zero		2


	//----- nvinfo : EIATTR_SPARSE_MMA_MASK
	.align		4
        /*0064*/ 	.byte	0x03, 0x50
        /*0066*/ 	.short	0x0000


	//----- nvinfo : EIATTR_TCGEN05_1CTA_USED
	.align		4
        /*0068*/ 	.byte	0x01, 0x51
	.zero		2


	//----- nvinfo : EIATTR_MAXREG_COUNT
	.align		4
        /*006c*/ 	.byte	0x03, 0x1b
        /*006e*/ 	.short	0x00ff


	//----- nvinfo : EIATTR_NUM_BARRIERS
	.align		4
        /*0070*/ 	.byte	0x02, 0x4c
        /*0072*/ 	.byte	0x01
	.zero		1


	//----- nvinfo : EIATTR_INT_WARP_WIDE_INSTR_OFFSETS
	.align		4
        /*0074*/ 	.byte	0x04, 0x31
        /*0076*/ 	.short	(.L_30 - .L_29)


	//   ....[0]....
.L_29:
        /*0078*/ 	.word	0x00000d40


	//   ....[1]....
        /*007c*/ 	.word	0x00000d50


	//   ....[2]....
        /*0080*/ 	.word	0x00001180


	//   ....[3]....
        /*0084*/ 	.word	0x00001190


	//   ....[4]....
        /*0088*/ 	.word	0x00002050


	//   ....[5]....
        /*008c*/ 	.word	0x000020a0


	//----- nvinfo : EIATTR_COOP_GROUP_MASK_REGIDS
	.align		4
.L_30:
        /*0090*/ 	.byte	0x04, 0x29
        /*0092*/ 	.short	(.L_32 - .L_31)


	//   ....[0]....
.L_31:
        /*0094*/ 	.word	0xffffffff


	//   ....[1]....
        /*0098*/ 	.word	0xffffffff


	//   ....[2]....
        /*009c*/ 	.word	0xffffffff


	//   ....[3]....
        /*00a0*/ 	.word	0xffffffff


	//----- nvinfo : EIATTR_COOP_GROUP_INSTR_OFFSETS
	.align		4
.L_32:
        /*00a4*/ 	.byte	0x04, 0x28
        /*00a6*/ 	.short	(.L_34 - .L_33)


	//   ....[0]....
.L_33:
        /*00a8*/ 	.word	0x00000050


	//   ....[1]....
        /*00ac*/ 	.word	0x00000310


	//   ....[2]....
        /*00b0*/ 	.word	0x00001ee0


	//   ....[3]....
        /*00b4*/ 	.word	0x00002150


	//----- nvinfo : EIATTR_VRC_CTA_INIT_COUNT
	.align		4
.L_34:
        /*00b8*/ 	.byte	0x02, 0x4a
        /*00ba*/ 	.byte	0x80
	.zero		1


	//----- nvinfo : EIATTR_MBARRIER_INSTR_OFFSETS
	.align		4
        /*00bc*/ 	.byte	0x04, 0x39
        /*00be*/ 	.short	(.L_36 - .L_35)


	//   ....[0]....
.L_35:
        /*00c0*/ 	.word	0x00000fa0
        /*00c4*/ 	.word	0x000000ff
        /*00c8*/ 	.word	0x00004000
        /*00cc*/ 	.short	0x0100
        /*00ce*/ 	.byte	0x0e
	.zero		1


	//   ....[1]....
        /*00d0*/ 	.word	0x00001220
        /*00d4*/ 	.word	0x000000ff
        /*00d8*/ 	.word	0x00004000
        /*00dc*/ 	.short	0x010a
        /*00de*/ 	.byte	0x0e
	.zero		1


	//   ....[2]....
        /*00e0*/ 	.word	0x00001390
        /*00e4*/ 	.word	0x000000ff
        /*00e8*/ 	.word	0x00004000
        /*00ec*/ 	.short	0x0108
        /*00ee*/ 	.byte	0x0e
	.zero		1


	//   ....[3]....
        /*00f0*/ 	.word	0x00002170
        /*00f4*/ 	.word	0x000000ff
        /*00f8*/ 	.word	0x00004000
        /*00fc*/ 	.short	0x010a
        /*00fe*/ 	.byte	0x0e
	.zero		1


	//----- nvinfo : EIATTR_NUM_MBARRIERS
	.align		4
.L_36:
        /*0100*/ 	.byte	0x03, 0x38
        /*0102*/ 	.short	0x0001


	//----- nvinfo : EIATTR_EXIT_INSTR_OFFSETS
	.align		4
        /*0104*/ 	.byte	0x04, 0x1c
        /*0106*/ 	.short	(.L_38 - .L_37)


	//   ....[0]....
.L_37:
        /*0108*/ 	.word	0x00002160


	//----- nvinfo : EIATTR_REQNTID
	.align		4
.L_38:
        /*010c*/ 	.byte	0x04, 0x10
        /*010e*/ 	.short	(.L_40 - .L_39)
.L_39:
        /*0110*/ 	.word	0x00000100
        /*0114*/ 	.word	0x00000001
        /*0118*/ 	.word	0x00000001


	//----- nvinfo : EIATTR_CRS_STACK_SIZE
	.align		4
.L_40:
        /*011c*/ 	.byte	0x04, 0x1e
        /*011e*/ 	.short	(.L_42 - .L_41)
.L_41:
        /*0120*/ 	.word	0x00000000


	//----- nvinfo : EIATTR_CBANK_PARAM_SIZE
	.align		4
.L_42:
        /*0124*/ 	.byte	0x03, 0x19
        /*0126*/ 	.short	0x0028


	//----- nvinfo : EIATTR_PARAM_CBANK
	.align		4
        /*0128*/ 	.byte	0x04, 0x0a
        /*012a*/ 	.short	(.L_44 - .L_43)
	.align		4
.L_43:
        /*012c*/ 	.word	index@(.nv.constant0.gluon_mma)
        /*0130*/ 	.short	0x0380
        /*0132*/ 	.short	0x0028


	//----- nvinfo : EIATTR_SW_WAR
	.align		4
.L_44:
        /*0134*/ 	.byte	0x04, 0x36
        /*0136*/ 	.short	(.L_46 - .L_45)
.L_45:
        /*0138*/ 	.word	0x00000008
.L_46:


//--------------------- .nv.compat                --------------------------
	.section	.nv.compat,"",@"SHT_CUDA_COMPAT_INFO"
	.align	4
        /*0000*/ 	.byte	0x02, 0x02, 0x02, 0x00, 0x02, 0x05, 0x05, 0x00, 0x02, 0x03, 0x00, 0x00, 0x02, 0x06, 0x01, 0x00


//--------------------- .nv.callgraph             --------------------------
	.section	.nv.callgraph,"",@"SHT_CUDA_CALLGRAPH"
	.align	4
	.sectionentsize	8
	.align		4
        /*0000*/ 	.word	0x00000000
	.align		4
        /*0004*/ 	.word	0xffffffff
	.align		4
        /*0008*/ 	.word	0x00000000
	.align		4
        /*000c*/ 	.word	0xfffffffe
	.align		4
        /*0010*/ 	.word	0x00000000
	.align		4
        /*0014*/ 	.word	0xfffffffd
	.align		4
        /*0018*/ 	.word	0x00000000
	.align		4
        /*001c*/ 	.word	0xfffffffc


//--------------------- .text.gluon_mma           --------------------------
	.section	.text.gluon_mma,"ax",@progbits
	.align	128
        .global         gluon_mma
        .type           gluon_mma,@function
        .size           gluon_mma,(.L_x_15 - gluon_mma)
        .other          gluon_mma,@"STO_CUDA_ENTRY STV_DEFAULT"
gluon_mma:
.text.gluon_mma:
[----:B------:R-:W0:Y:S01]  /*0000*/  LDC R1, c[0x0][0x37c] ;  /* 0x0000df00ff017b82 */ /* 0x000e220000000800 */
[----:B------:R-:W1:Y:S02]  /*0010*/  S2R R0, SR_TID.X ;  /* 0x0000000000007919 */ /* 0x000e640000002100 */
[----:B-1----:R-:W-:-:S13]  /*0020*/  ISETP.GE.U32.AND P1, PT, R0, 0x20, PT ;  /* 0x000000200000780c */ /* 0x002fda0003f26070 */
[----:B------:R-:W-:Y:S05]  /*0030*/  @P1 BRA `(.L_x_0) ;  /* 0x0000000000b81947 */ /* 0x000fea0003800000 */
[----:B------:R-:W1:Y:S01]  /*0040*/  S2UR UR6, SR_CgaCtaId ;  /* 0x00000000000679c3 */ /* 0x000e620000008800 */
[----:B------:R-:W-:Y:S01]  /*0050*/  NOP ;  /* 0x0000000000007918 */ /* 0x000fe20000000000 */
[----:B------:R-:W-:Y:S02]  /*0060*/  UMOV UR4, 0x40 ;  /* 0x0000004000047882 */ /* 0x000fe40000000000 */
[----:B-1----:R-:W-:-:S09]  /*0070*/  ULEA UR4, UR6, UR4, 0x18 ;  /* 0x0000000406047291 */ /* 0x002fd2000f8ec0ff */
[----:B------:R-:W1:Y:S01]  /*0080*/  LDS.U8 R2, [UR4] ;  /* 0x00000004ff027984 */ /* 0x000e620008000000 */
[----:B------:R-:W-:Y:S02]  /*0090*/  UMOV UR4, 0x400 ;  /* 0x0000040000047882 */ /* 0x000fe40000000000 */
[----:B------:R-:W-:Y:S01]  /*00a0*/  ULEA UR4, UR6, UR4, 0x18 ;  /* 0x0000000406047291 */ /* 0x000fe2000f8ec0ff */
[----:B-1----:R-:W-:-:S13]  /*00b0*/  ISETP.NE.AND P0, PT, R2, RZ, PT ;  /* 0x000000ff0200720c */ /* 0x002fda0003f05270 */
[----:B------:R-:W-:Y:S05]  /*00c0*/  @P0 BRA `(.L_x_1) ;  /* 0x00000000007c0947 */ /* 0x000fea0003800000 */
[----:B------:R-:W-:-:S13]  /*00d0*/  ELECT P0, URZ, PT ;  /* 0x0000000000ff782f */ /* 0x000fda0003800000 */
[----:B------:R-:W-:Y:S05]  /*00e0*/  @!P0 BRA `(.L_x_2) ;  /* 0x0000000000848947 */ /* 0x000fea0003800000 */
[----:B------:R-:W-:Y:S01]  /*00f0*/  UMOV UR5, 0x4 ;  /* 0x0000000400057882 */ /* 0x000fe20000000000 */
[----:B------:R-:W-:Y:S02]  /*0100*/  IMAD.MOV.U32 R5, RZ, RZ, 0x1 ;  /* 0x00000001ff057424 */ /* 0x000fe400078e00ff */
[----:B------:R-:W-:Y:S02]  /*0110*/  IMAD.MOV.U32 R3, RZ, RZ, 0xf ;  /* 0x0000000fff037424 */ /* 0x000fe400078e00ff */
[----:B------:R-:W-:Y:S04]  /*0120*/  DEPBAR.LE SB1, 0x36 ;  /* 0x00009d800000791a */ /* 0x000fe80000000000 */
[----:B------:R-:W1:Y:S02]  /*0130*/  UTCATOMSWS.FIND_AND_SET.ALIGN UP0, UR5, UR5 ;  /* 0x00000005000575e3 */ /* 0x000e640008000800 */
[----:B-1----:R-:W-:-:S04]  /*0140*/  PLOP3.LUT P0, PT, PT, PT, UP0, 0x80, 0x8 ;  /* 0x000000000008781c */ /* 0x002fc80003f0f008 */
[----:B------:R-:W-:-:S04]  /*0150*/  SEL R2, RZ, 0xffffffff, !P0 ;  /* 0xffffffffff027807 */ /* 0x000fc80004000000 */
[----:B------:R-:W-:Y:S01]  /*0160*/  ISETP.NE.AND P0, PT, R2, RZ, PT ;  /* 0x000000ff0200720c */ /* 0x000fe20003f05270 */
[----:B------:R-:W-:-:S12]  /*0170*/  IMAD.U32 R2, RZ, RZ, UR5 ;  /* 0x00000005ff027e24 */ /* 0x000fd8000f8e00ff */
[----:B------:R-:W-:Y:S05]  /*0180*/  @P0 BRA `(.L_x_3) ;  /* 0x0000000000240947 */ /* 0x000fea0003800000 */
.L_x_4:
[----:B------:R-:W-:Y:S05]  /*0190*/  NANOSLEEP 0x64 ;  /* 0x000000640000795d */ /* 0x000fea0003800000 */
[----:B------:R-:W-:-:S05]  /*01a0*/  UMOV UR5, 0x4 ;  /* 0x0000000400057882 */ /* 0x000fca0000000000 */
[----:B------:R-:W-:Y:S04]  /*01b0*/  DEPBAR.LE SB1, 0x36 ;  /* 0x00009d800000791a */ /* 0x000fe80000000000 */
[----:B------:R-:W1:Y:S02]  /*01c0*/  UTCATOMSWS.FIND_AND_SET.ALIGN UP0, UR5, UR5 ;  /* 0x00000005000575e3 */ /* 0x000e640008000800 */
[----:B-1----:R-:W-:-:S04]  /*01d0*/  PLOP3.LUT P0, PT, PT, PT, UP0, 0x80, 0x8 ;  /* 0x000000000008781c */ /* 0x002fc80003f0f008 */
[----:B------:R-:W-:-:S04]  /*01e0*/  SEL R2, RZ, 0xffffffff, !P0 ;  /* 0xffffffffff027807 */ /* 0x000fc80004000000 */
[----:B------:R-:W-:Y:S01]  /*01f0*/  ISETP.NE.AND P0, PT, R2, RZ, PT ;  /* 0x000000ff0200720c */ /* 0x000fe20003f05270 */
[----:B------:R-:W-:-:S12]  /*0200*/  IMAD.U32 R2, RZ, RZ, UR5 ;  /* 0x00000005ff027e24 */ /* 0x000fd8000f8e00ff */
[----:B------:R-:W-:Y:S05]  /*0210*/  @!P0 BRA `(.L_x_4) ;  /* 0xfffffffc00dc8947 */ /* 0x000fea000383ffff */
.L_x_3:
[C---:B------:R-:W-:Y:S01]  /*0220*/  VIADD R4, R2.reuse, 0x10 ;  /* 0x0000001002047836 */ /* 0x040fe20000000000 */
[----:B------:R-:W-:Y:S01]  /*0230*/  UMOV UR5, 0x50 ;  /* 0x0000005000057882 */ /* 0x000fe20000000000 */
[----:B------:R-:W-:Y:S01]  /*0240*/  SHF.L.U32 R3, R3, R2, RZ ;  /* 0x0000000203037219 */ /* 0x000fe200000006ff */
[----:B------:R-:W-:Y:S01]  /*0250*/  ULEA UR5, UR6, UR5, 0x18 ;  /* 0x0000000506057291 */ /* 0x000fe2000f8ec0ff */
[----:B------:R-:W-:Y:S01]  /*0260*/  IMAD.SHL.U32 R2, R2, 0x20, RZ ;  /* 0x0000002002027824 */ /* 0x000fe200078e00ff */
[----:B------:R-:W-:-:S04]  /*0270*/  SHF.L.U32 R4, R5, R4, RZ ;  /* 0x0000000405047219 */ /* 0x000fc800000006ff */
[----:B------:R-:W-:-:S05]  /*0280*/  LOP3.LUT R3, R4, R3, RZ, 0xfc, !PT ;  /* 0x0000000304037212 */ /* 0x000fca00078efcff */
[----:B------:R1:W-:Y:S04]  /*0290*/  ATOMS.OR RZ, [UR5], R3 ;  /* 0x00000003ffff798c */ /* 0x0003e8000b000005 */
[----:B------:R1:W-:Y:S01]  /*02a0*/  STS [UR4], R2 ;  /* 0x00000002ff007988 */ /* 0x0003e20008000804 */
[----:B------:R-:W-:Y:S05]  /*02b0*/  BRA `(.L_x_2) ;  /* 0x0000000000107947 */ /* 0x000fea0003800000 */
.L_x_1:
[----:B------:R-:W-:-:S05]  /*02c0*/  IMAD.MOV.U32 R2, RZ, RZ, -0x1 ;  /* 0xffffffffff027424 */ /* 0x000fca00078e00ff */
[----:B------:R1:W-:Y:S02]  /*02d0*/  STS [UR4], R2 ;  /* 0x00000002ff007988 */ /* 0x0003e40008000804 */
[----:B-1----:R-:W-:-:S07]  /*02e0*/  MOV R2, 0x300 ;  /* 0x0000030000027802 */ /* 0x002fce0000000f00 */
[----:B0-----:R-:W-:Y:S05]  /*02f0*/  CALL.REL.NOINC `($__internal_1_$__cuda_sm10x_tcgen05_guardrail_trap_phase_invalid_during_alloc) ;  /* 0x0000001c00b47944 */ /* 0x001fea0003c00000 */
.L_x_2:
[----:B------:R-:W-:Y:S05]  /*0300*/  WARPSYNC.ALL ;  /* 0x0000000000007948 */ /* 0x000fea0003800000 */
[----:B------:R-:W-:Y:S01]  /*0310*/  NOP ;  /* 0x0000000000007918 */ /* 0x000fe20000000000 */
.L_x_0:
[----:B------:R-:W2:Y:S01]  /*0320*/  LDC.64 R56, c[0x0][0x380] ;  /* 0x0000e000ff387b82 */ /* 0x000ea20000000a00 */
[----:B-1----:R-:W-:Y:S01]  /*0330*/  SHF.R.U32.HI R3, RZ, 0x5, R0 ;  /* 0x00000005ff037819 */ /* 0x002fe20000011600 */
[----:B------:R-:W-:Y:S01]  /*0340*/  UMOV UR4, 0x400 ;  /* 0x0000040000047882 */ /* 0x000fe20000000000 */
[C---:B------:R-:W-:Y:S01]  /*0350*/  LOP3.LUT R71, R0.reuse, 0xe0, RZ, 0xc0, !PT ;  /* 0x000000e000477812 */ /* 0x040fe200078ec0ff */
[----:B------:R-:W1:Y:S01]  /*0360*/  LDCU.64 UR16, c[0x0][0x358] ;  /* 0x00006b00ff1077ac */ /* 0x000e620008000a00 */
[----:B------:R-:W-:Y:S02]  /*0370*/  SGXT.U32 R3, R3, 0x3 ;  /* 0x000000030303781a */ /* 0x000fe40000000000 */
[----:B------:R-:W-:Y:S01]  /*0380*/  LOP3.LUT R69, R0, 0x1f, RZ, 0xc0, !PT ;  /* 0x0000001f00457812 */ /* 0x000fe200078ec0ff */
[----:B------:R-:W3:Y:S01]  /*0390*/  S2UR UR13, SR_CgaCtaId ;  /* 0x00000000000d79c3 */ /* 0x000ee20000008800 */
[C---:B------:R-:W-:Y:S02]  /*03a0*/  LOP3.LUT R75, R3.reuse, 0x20, RZ, 0xfc, !PT ;  /* 0x00000020034b7812 */ /* 0x040fe400078efcff */
[----:B------:R-:W-:-:S02]  /*03b0*/  LOP3.LUT R85, R3, 0x48, RZ, 0xfc, !PT ;  /* 0x0000004803557812 */ /* 0x000fc400078efcff */
[----:B------:R-:W-:Y:S01]  /*03c0*/  LOP3.LUT R79, R3, 0x30, RZ, 0xfc, !PT ;  /* 0x00000030034f7812 */ /* 0x000fe200078efcff */
[----:B------:R-:W-:Y:S01]  /*03d0*/  IMAD.SHL.U32 R8, R75, 0x20, RZ ;  /* 0x000000204b087824 */ /* 0x000fe200078e00ff */
        /* <DEDUP_REMOVED lines=10> */
[-C--:B--2---:R-:W-:Y:S01]  /*0480*/  LEA R28, P0, R71, R56.reuse, 0x1 ;  /* 0x00000038471c7211 */ /* 0x084fe200078008ff */
[----:B------:R-:W-:Y:S01]  /*0490*/  IMAD.SHL.U32 R6, R15, 0x20, RZ ;  /* 0x000000200f067824 */ /* 0x000fe200078e00ff */
[----:B------:R-:W-:Y:S01]  /*04a0*/  LEA R40, P4, R79, R56, 0x6 ;  /* 0x000000384f287211 */ /* 0x000fe200078830ff */
[----:B------:R-:W-:Y:S01]  /*04b0*/  IMAD.SHL.U32 R14, R81, 0x20, RZ ;  /* 0x00000020510e7824 */ /* 0x000fe200078e00ff */
[----:B------:R-:W-:-:S02]  /*04c0*/  LEA.HI.X R29, R71, R57, RZ, 0x1, P0 ;  /* 0x00000039471d7211 */ /* 0x000fc400000f0cff */
[-C--:B------:R-:W-:Y:S01]  /*04d0*/  LEA R36, P0, R75, R56.reuse, 0x6 ;  /* 0x000000384b247211 */ /* 0x080fe200078030ff */
[----:B---3--:R-:W-:Y:S01]  /*04e0*/  ULEA UR14, UR13, UR4, 0x18 ;  /* 0x000000040d0e7291 */ /* 0x008fe2000f8ec0ff */
[-C--:B------:R-:W-:Y:S01]  /*04f0*/  LEA.HI.X R41, R12, R57.reuse, RZ, 0x1, P4 ;  /* 0x000000390c297211 */ /* 0x080fe200020f0cff */
[----:B------:R-:W-:Y:S01]  /*0500*/  IMAD.WIDE.U32 R28, R69, 0x2, R28 ;  /* 0x00000002451c7825 */ /* 0x000fe200078e001c */
[-C--:B------:R-:W-:Y:S01]  /*0510*/  LEA.HI.X R37, R8, R57.reuse, RZ, 0x1, P0 ;  /* 0x0000003908257211 */ /* 0x080fe200000f0cff */
[----:B------:R-:W2:Y:S01]  /*0520*/  LDC.64 R12, c[0x0][0x388] ;  /* 0x0000e200ff0c7b82 */ /* 0x000ea20000000a00 */
[----:B------:R-:W-:Y:S02]  /*0530*/  LEA R18, P0, R85, R56, 0x6 ;  /* 0x0000003855127211 */ /* 0x000fe400078030ff */
[----:B------:R-:W-:Y:S02]  /*0540*/  LOP3.LUT R87, R3, 0x50, RZ, 0xfc, !PT ;  /* 0x0000005003577812 */ /* 0x000fe400078efcff */
[----:B------:R-:W-:-:S03]  /*0550*/  LEA.HI.X R19, R42, R57, RZ, 0x1, P0 ;  /* 0x000000392a137211 */ /* 0x000fc600000f0cff */
[----:B------:R-:W-:Y:S01]  /*0560*/  BAR.SYNC.DEFER_BLOCKING 0x0 ;  /* 0x0000000000007b1d */ /* 0x000fe20000010000 */
[----:B------:R-:W-:Y:S01]  /*0570*/  LOP3.LUT R73, R3, 0x70, RZ, 0xfc, !PT ;  /* 0x0000007003497812 */ /* 0x000fe200078efcff */
[----:B------:R-:W-:Y:S01]  /*0580*/  IMAD.SHL.U32 R44, R87, 0x20, RZ ;  /* 0x00000020572c7824 */ /* 0x000fe200078e00ff */
[-C--:B------:R-:W-:Y:S02]  /*0590*/  LEA R30, P3, R43, R56.reuse, 0x6 ;  /* 0x000000382b1e7211 */ /* 0x080fe400078630ff */
[-C--:B------:R-:W-:Y:S01]  /*05a0*/  LEA R38, P5, R77, R56.reuse, 0x6 ;  /* 0x000000384d267211 */ /* 0x080fe200078a30ff */
[----:B------:R-:W-:Y:S01]  /*05b0*/  IMAD.SHL.U32 R52, R73, 0x20, RZ ;  /* 0x0000002049347824 */ /* 0x000fe200078e00ff */
[----:B------:R-:W-:Y:S02]  /*05c0*/  LOP3.LUT R83, R3, 0x40, RZ, 0xfc, !PT ;  /* 0x0000004003537812 */ /* 0x000fe400078efcff */
[-C--:B------:R-:W-:Y:S02]  /*05d0*/  LEA R32, P6, R27, R56.reuse, 0x6 ;  /* 0x000000381b207211 */ /* 0x080fe400078c30ff */
[----:B------:R-:W-:Y:S01]  /*05e0*/  LEA R34, P2, R15, R56, 0x6 ;  /* 0x000000380f227211 */ /* 0x000fe200078430ff */
[----:B------:R-:W-:Y:S01]  /*05f0*/  IMAD.SHL.U32 R26, R83, 0x20, RZ ;  /* 0x00000020531a7824 */ /* 0x000fe200078e00ff */
[----:B------:R-:W-:-:S02]  /*0600*/  LEA.HI.X R31, R2, R57, RZ, 0x1, P3 ;  /* 0x00000039021f7211 */ /* 0x000fc400018f0cff */
[-C--:B------:R-:W-:Y:S02]  /*0610*/  LEA.HI.X R39, R10, R57.reuse, RZ, 0x1, P5 ;  /* 0x000000390a277211 */ /* 0x080fe400028f0cff */
[-C--:B------:R-:W-:Y:S01]  /*0620*/  LEA R16, P3, R81, R56.reuse, 0x6 ;  /* 0x0000003851107211 */ /* 0x080fe200078630ff */
[----:B------:R-:W-:Y:S01]  /*0630*/  IMAD.WIDE.U32 R30, R69, 0x2, R30 ;  /* 0x00000002451e7825 */ /* 0x000fe200078e001e */
[-C--:B------:R-:W-:Y:S02]  /*0640*/  LEA R20, P5, R87, R56.reuse, 0x6 ;  /* 0x0000003857147211 */ /* 0x080fe400078a30ff */
[----:B------:R-:W-:Y:S02]  /*0650*/  LOP3.LUT R91, R3, 0x60, RZ, 0xfc, !PT ;  /* 0x00000060035b7812 */ /* 0x000fe400078efcff */
[----:B------:R-:W-:Y:S01]  /*0660*/  LEA R8, P0, R73, R56, 0x6 ;  /* 0x0000003849087211 */ /* 0x000fe200078030ff */
[----:B------:R-:W3:Y:S01]  /*0670*/  LDS R42, [UR14] ;  /* 0x0000000eff2a7984 */ /* 0x000ee20008000800 */
[----:B------:R-:W-:-:S02]  /*0680*/  LEA.HI.X R33, R4, R57, RZ, 0x1, P6 ;  /* 0x0000003904217211 */ /* 0x000fc400030f0cff */
[-C--:B------:R-:W-:Y:S01]  /*0690*/  LEA.HI.X R35, R6, R57.reuse, RZ, 0x1, P2 ;  /* 0x0000003906237211 */ /* 0x080fe200010f0cff */
[----:B------:R-:W-:Y:S01]  /*06a0*/  IMAD.WIDE.U32 R18, R69, 0x2, R18 ;  /* 0x0000000245127825 */ /* 0x000fe200078e0012 */
[----:B------:R-:W-:Y:S02]  /*06b0*/  LOP3.LUT R93, R3, 0x68, RZ, 0xfc, !PT ;  /* 0x00000068035d7812 */ /* 0x000fe400078efcff */
[----:B------:R-:W-:Y:S01]  /*06c0*/  LEA R24, P2, R83, R56, 0x6 ;  /* 0x0000003853187211 */ /* 0x000fe200078430ff */
[----:B------:R-:W-:Y:S01]  /*06d0*/  IMAD.SHL.U32 R2, R71, 0x4, RZ ;  /* 0x0000000447027824 */ /* 0x000fe200078e00ff */
[-C--:B------:R-:W-:Y:S01]  /*06e0*/  LEA.HI.X R17, R14, R57.reuse, RZ, 0x1, P3 ;  /* 0x000000390e117211 */ /* 0x080fe200018f0cff */
[----:B------:R-:W-:Y:S01]  /*06f0*/  BAR.SYNC.DEFER_BLOCKING 0x0 ;  /* 0x0000000000007b1d */ /* 0x000fe20000010000 */
[-C--:B------:R-:W-:Y:S01]  /*0700*/  LEA.HI.X R21, R44, R57.reuse, RZ, 0x1, P5 ;  /* 0x000000392c157211 */ /* 0x080fe200028f0cff */
[----:B------:R-:W-:Y:S01]  /*0710*/  IMAD.SHL.U32 R48, R91, 0x20, RZ ;  /* 0x000000205b307824 */ /* 0x000fe200078e00ff */
[----:B------:R-:W-:Y:S01]  /*0720*/  LEA.HI.X R9, R52, R57, RZ, 0x1, P0 ;  /* 0x0000003934097211 */ /* 0x000fe200000f0cff */
[----:B------:R-:W-:Y:S01]  /*0730*/  IMAD.WIDE.U32 R32, R69, 0x2, R32 ;  /* 0x0000000245207825 */ /* 0x000fe200078e0020 */
[----:B------:R-:W-:-:S02]  /*0740*/  LOP3.LUT R89, R3, 0x58, RZ, 0xfc, !PT ;  /* 0x0000005803597812 */ /* 0x000fc400078efcff */
[----:B------:R-:W-:Y:S01]  /*0750*/  LOP3.LUT R3, R3, 0x78, RZ, 0xfc, !PT ;  /* 0x0000007803037812 */ /* 0x000fe200078efcff */
[----:B------:R-:W-:Y:S01]  /*0760*/  IMAD.SHL.U32 R50, R93, 0x20, RZ ;  /* 0x000000205d327824 */ /* 0x000fe200078e00ff */
[-C--:B------:R-:W-:Y:S01]  /*0770*/  LEA R4, P3, R91, R56.reuse, 0x6 ;  /* 0x000000385b047211 */ /* 0x080fe200078630ff */
[----:B------:R-:W-:Y:S01]  /*0780*/  IMAD.WIDE.U32 R20, R69, 0x2, R20 ;  /* 0x0000000245147825 */ /* 0x000fe200078e0014 */
[-C--:B------:R-:W-:Y:S02]  /*0790*/  LEA.HI.X R25, R26, R57.reuse, RZ, 0x1, P2 ;  /* 0x000000391a197211 */ /* 0x080fe400010f0cff */
[-C--:B------:R-:W-:Y:S01]  /*07a0*/  LEA R6, P2, R93, R56.reuse, 0x6 ;  /* 0x000000385d067211 */ /* 0x080fe200078430ff */
[----:B------:R-:W-:Y:S01]  /*07b0*/  IMAD.SHL.U32 R72, R43, 0x80, RZ ;  /* 0x000000802b487824 */ /* 0x000fe200078e00ff */
[-C--:B------:R-:W-:Y:S01]  /*07c0*/  LEA.HI.X R5, R48, R57.reuse, RZ, 0x1, P3 ;  /* 0x0000003930057211 */ /* 0x080fe200018f0cff */
[C---:B------:R-:W-:Y:S01]  /*07d0*/  IMAD.SHL.U32 R46, R89.reuse, 0x20, RZ ;  /* 0x00000020592e7824 */ /* 0x040fe200078e00ff */
[-C--:B------:R-:W-:Y:S01]  /*07e0*/  LEA R22, P4, R89, R56.reuse, 0x6 ;  /* 0x0000003859167211 */ /* 0x080fe200078830ff */
[C---:B------:R-:W-:Y:S01]  /*07f0*/  IMAD.SHL.U32 R54, R3.reuse, 0x20, RZ ;  /* 0x0000002003367824 */ /* 0x040fe200078e00ff */
[----:B------:R-:W-:Y:S01]  /*0800*/  LEA R10, P5, R3, R56, 0x6 ;  /* 0x00000038030a7211 */ /* 0x000fe200078a30ff */
[----:B------:R-:W-:Y:S01]  /*0810*/  IMAD.WIDE.U32 R34, R69, 0x2, R34 ;  /* 0x0000000245227825 */ /* 0x000fe200078e0022 */
[----:B------:R-:W-:-:S02]  /*0820*/  LEA.HI.X R7, R50, R57, RZ, 0x1, P2 ;  /* 0x0000003932077211 */ /* 0x000fc400010f0cff */
[-C--:B------:R-:W-:Y:S01]  /*0830*/  LEA.HI.X R23, R46, R57.reuse, RZ, 0x1, P4 ;  /* 0x000000392e177211 */ /* 0x080fe200020f0cff */
[----:B-1----:R2:W5:Y:S04]  /*0840*/  LDG.E.U16 R14, desc[UR16][R28.64] ;  /* 0x000000101c0e7981 */ /* 0x002568000c1e1500 */
[----:B------:R-:W5:Y:S01]  /*0850*/  LDG.E.U16 R26, desc[UR16][R30.64] ;  /* 0x000000101e1a7981 */ /* 0x000f62000c1e1500 */
[----:B------:R-:W-:Y:S01]  /*0860*/  IMAD.SHL.U32 R74, R27, 0x80, RZ ;  /* 0x000000801b4a7824 */ /* 0x000fe200078e00ff */
[----:B------:R-:W-:Y:S02]  /*0870*/  LEA.HI.X R11, R54, R57, RZ, 0x1, P5 ;  /* 0x00000039360b7211 */ /* 0x000fe400028f0cff */
[----:B------:R-:W5:Y:S01]  /*0880*/  LDG.E.U16 R32, desc[UR16][R32.64] ;  /* 0x0000001020207981 */ /* 0x000f62000c1e1500 */
[----:B--2---:R-:W-:Y:S01]  /*0890*/  LEA R28, P0, R71, R12, 0x3 ;  /* 0x0000000c471c7211 */ /* 0x004fe200078018ff */
[----:B------:R-:W-:-:S02]  /*08a0*/  IMAD.SHL.U32 R76, R15, 0x80, RZ ;  /* 0x000000800f4c7824 */ /* 0x000fc400078e00ff */
[----:B------:R-:W5:Y:S01]  /*08b0*/  LDG.E.U16 R34, desc[UR16][R34.64] ;  /* 0x0000001022227981 */ /* 0x000f62000c1e1500 */
[----:B------:R-:W-:-:S03]  /*08c0*/  LEA.HI.X R29, R2, R13, RZ, 0x1, P0 ;  /* 0x0000000d021d7211 */ /* 0x000fc600000f0cff */
[----:B------:R1:W5:Y:S01]  /*08d0*/  LDG.E.U16 R31, desc[UR16][R18.64] ;  /* 0x00000010121f7981 */ /* 0x000362000c1e1500 */
[----:B------:R-:W-:-:S03]  /*08e0*/  IMAD.WIDE.U32 R4, R69, 0x2, R4 ;  /* 0x0000000245047825 */ /* 0x000fc600078e0004 */
[----:B------:R2:W5:Y:S01]  /*08f0*/  LDG.E.U16 R33, desc[UR16][R20.64] ;  /* 0x0000001014217981 */ /* 0x000562000c1e1500 */
[----:B------:R-:W-:Y:S01]  /*0900*/  IMAD.WIDE.U32 R36, R69, 0x2, R36 ;  /* 0x0000000245247825 */ /* 0x000fe200078e0024 */
[----:B------:R-:W-:Y:S02]  /*0910*/  LOP3.LUT R68, R0, 0xff, RZ, 0xc0, !PT ;  /* 0x000000ff00447812 */ /* 0x000fe400078ec0ff */
[----:B------:R4:W5:Y:S01]  /*0920*/  LDG.E.U16 R35, desc[UR16][R4.64] ;  /* 0x0000001004237981 */ /* 0x000962000c1e1500 */
[-C--:B-1----:R-:W-:Y:S01]  /*0930*/  LEA R18, P0, R43, R12.reuse, 0x8 ;  /* 0x0000000c2b127211 */ /* 0x082fe200078040ff */
[----:B------:R-:W-:Y:S02]  /*0940*/  IMAD.WIDE.U32 R24, R69, 0x2, R24 ;  /* 0x0000000245187825 */ /* 0x000fe400078e0018 */
[----:B------:R-:W5:Y:S01]  /*0950*/  LDG.E.U16 R36, desc[UR16][R36.64] ;  /* 0x0000001024247981 */ /* 0x000f62000c1e1500 */
[-C--:B--2---:R-:W-:Y:S02]  /*0960*/  LEA R20, P2, R27, R12.reuse, 0x8 ;  /* 0x0000000c1b147211 */ /* 0x084fe400078440ff */
[-C--:B------:R-:W-:Y:S01]  /*0970*/  LEA.HI.X R19, R72, R13.reuse, RZ, 0x1, P0 ;  /* 0x0000000d48137211 */ /* 0x080fe200000f0cff */
[----:B------:R-:W-:Y:S01]  /*0980*/  IMAD.WIDE.U32 R16, R69, 0x2, R16 ;  /* 0x0000000245107825 */ /* 0x000fe200078e0010 */
[----:B------:R-:W-:Y:S01]  /*0990*/  LEA R12, P0, R15, R12, 0x8 ;  /* 0x0000000c0f0c7211 */ /* 0x000fe200078040ff */
[----:B------:R-:W5:Y:S01]  /*09a0*/  LDG.E.U16 R24, desc[UR16][R24.64] ;  /* 0x0000001018187981 */ /* 0x000f62000c1e1500 */
[-C--:B------:R-:W-:Y:S01]  /*09b0*/  LEA.HI.X R21, R74, R13.reuse, RZ, 0x1, P2 ;  /* 0x0000000d4a157211 */ /* 0x080fe200010f0cff */
[C---:B------:R-:W-:Y:S01]  /*09c0*/  IMAD.WIDE.U32 R6, R69.reuse, 0x2, R6 ;  /* 0x0000000245067825 */ /* 0x040fe200078e0006 */
[----:B------:R-:W-:Y:S01]  /*09d0*/  LEA.HI.X R13, R76, R13, RZ, 0x1, P0 ;  /* 0x0000000d4c0d7211 */ /* 0x000fe200000f0cff */
[----:B------:R1:W5:Y:S02]  /*09e0*/  LDG.E.U16 R30, desc[UR16][R16.64] ;  /* 0x00000010101e7981 */ /* 0x000364000c1e1500 */
[----:B------:R-:W-:-:S04]  /*09f0*/  IMAD.WIDE.U32 R8, R69, 0x2, R8 ;  /* 0x0000000245087825 */ /* 0x000fc800078e0008 */
[C---:B------:R-:W-:Y:S01]  /*0a00*/  IMAD.WIDE.U32 R22, R69.reuse, 0x2, R22 ;  /* 0x0000000245167825 */ /* 0x040fe200078e0016 */
[----:B------:R2:W5:Y:S03]  /*0a10*/  LDG.E.U16 R25, desc[UR16][R6.64] ;  /* 0x0000001006197981 */ /* 0x000566000c1e1500 */
[C---:B------:R-:W-:Y:S01]  /*0a20*/  IMAD.WIDE.U32 R10, R69.reuse, 0x2, R10 ;  /* 0x00000002450a7825 */ /* 0x040fe200078e000a */
[----:B------:R0:W5:Y:S03]  /*0a30*/  LDG.E.U16 R37, desc[UR16][R8.64] ;  /* 0x0000001008257981 */ /* 0x000166000c1e1500 */
[C---:B----4-:R-:W-:Y:S01]  /*0a40*/  IMAD.WIDE.U32 R4, R69.reuse, 0x2, R18 ;  /* 0x0000000245047825 */ /* 0x050fe200078e0012 */
[----:B------:R-:W-:Y:S01]  /*0a50*/  SHF.R.U32.HI R43, RZ, 0x5, R0 ;  /* 0x00000005ff2b7819 */ /* 0x000fe20000011600 */
[----:B------:R-:W5:Y:S02]  /*0a60*/  LDG.E.U16 R22, desc[UR16][R22.64] ;  /* 0x0000001016167981 */ /* 0x000f64000c1e1500 */
[----:B------:R-:W-:-:S02]  /*0a70*/  IMAD.WIDE.U32 R38, R69, 0x2, R38 ;  /* 0x0000000245267825 */ /* 0x000fc400078e0026 */
[----:B------:R-:W5:Y:S02]  /*0a80*/  LDG.E.U16 R19, desc[UR16][R4.64] ;  /* 0x0000001004137981 */ /* 0x000f64000c1e1500 */
[C---:B------:R-:W-:Y:S02]  /*0a90*/  IMAD.WIDE.U32 R40, R69.reuse, 0x2, R40 ;  /* 0x0000000245287825 */ /* 0x040fe400078e0028 */
[----:B------:R-:W5:Y:S02]  /*0aa0*/  LDG.E.U16 R27, desc[UR16][R4.64+0xc0] ;  /* 0x0000c010041b7981 */ /* 0x000f64000c1e1500 */
[C---:B-1----:R-:W-:Y:S02]  /*0ab0*/  IMAD.WIDE.U32 R16, R69.reuse, 0x2, R28 ;  /* 0x0000000245107825 */ /* 0x042fe400078e001c */
[----:B------:R-:W5:Y:S02]  /*0ac0*/  LDG.E.U16 R10, desc[UR16][R10.64] ;  /* 0x000000100a0a7981 */ /* 0x000f64000c1e1500 */
[----:B--2---:R-:W-:-:S02]  /*0ad0*/  IMAD.WIDE.U32 R6, R69, 0x2, R20 ;  /* 0x0000000245067825 */ /* 0x004fc400078e0014 */
[----:B------:R-:W5:Y:S02]  /*0ae0*/  LDG.E.U16 R21, desc[UR16][R4.64+0x80] ;  /* 0x0000801004157981 */ /* 0x000f64000c1e1500 */
[----:B0-----:R-:W-:Y:S02]  /*0af0*/  IMAD.WIDE.U32 R8, R69, 0x2, R12 ;  /* 0x0000000245087825 */ /* 0x001fe400078e000c */
[----:B------:R0:W5:Y:S01]  /*0b00*/  LDG.E.U16 R20, desc[UR16][R4.64+0x40] ;  /* 0x0000401004147981 */ /* 0x000162000c1e1500 */
[----:B------:R-:W-:Y:S02]  /*0b10*/  R2UR UR12, R43 ;  /* 0x000000002b0c72ca */ /* 0x000fe400000e0000 */
[----:B---3--:R-:W-:Y:S01]  /*0b20*/  R2UR UR15, R42 ;  /* 0x000000002a0f72ca */ /* 0x008fe200000e0000 */
[----:B------:R1:W5:Y:S04]  /*0b30*/  LDG.E.U16 R38, desc[UR16][R38.64] ;  /* 0x0000001026267981 */ /* 0x000368000c1e1500 */
[----:B------:R1:W5:Y:S01]  /*0b40*/  LDG.E.U16 R40, desc[UR16][R40.64] ;  /* 0x0000001028287981 */ /* 0x000362000c1e1500 */
[----:B0-----:R-:W-:Y:S01]  /*0b50*/  IMAD.SHL.U32 R4, R68, 0x2, RZ ;  /* 0x0000000244047824 */ /* 0x001fe200078e00ff */
[----:B------:R-:W-:-:S02]  /*0b60*/  SHF.R.U32.HI R5, RZ, 0x2, R0 ;  /* 0x00000002ff057819 */ /* 0x000fc40000011600 */
[----:B------:R1:W5:Y:S04]  /*0b70*/  LDG.E.U16 R15, desc[UR16][R16.64] ;  /* 0x00000010100f7981 */ /* 0x000368000c1e1500 */
[----:B------:R1:W5:Y:S04]  /*0b80*/  LDG.E.U16 R23, desc[UR16][R16.64+0x80] ;  /* 0x0000801010177981 */ /* 0x000368000c1e1500 */
[----:B------:R1:W5:Y:S04]  /*0b90*/  LDG.E.U16 R11, desc[UR16][R16.64+0x40] ;  /* 0x00004010100b7981 */ /* 0x000368000c1e1500 */
[----:B------:R1:W5:Y:S01]  /*0ba0*/  LDG.E.U16 R18, desc[UR16][R16.64+0xc0] ;  /* 0x0000c01010127981 */ /* 0x000362000c1e1500 */
[----:B------:R-:W-:-:S03]  /*0bb0*/  LOP3.LUT R5, R4, 0x30, R5, 0x78, !PT ;  /* 0x0000003004057812 */ /* 0x000fc600078e7805 */
[----:B------:R1:W5:Y:S04]  /*0bc0*/  LDG.E.U16 R12, desc[UR16][R6.64] ;  /* 0x00000010060c7981 */ /* 0x000368000c1e1500 */
[----:B------:R1:W5:Y:S04]  /*0bd0*/  LDG.E.U16 R28, desc[UR16][R6.64+0x80] ;  /* 0x00008010061c7981 */ /* 0x000368000c1e1500 */
[----:B------:R1:W5:Y:S04]  /*0be0*/  LDG.E.U16 R13, desc[UR16][R6.64+0x40] ;  /* 0x00004010060d7981 */ /* 0x000368000c1e1500 */
[----:B------:R1:W5:Y:S04]  /*0bf0*/  LDG.E.U16 R16, desc[UR16][R6.64+0xc0] ;  /* 0x0000c01006107981 */ /* 0x000368000c1e1500 */
[----:B------:R1:W5:Y:S04]  /*0c00*/  LDG.E.U16 R17, desc[UR16][R8.64] ;  /* 0x0000001008117981 */ /* 0x000368000c1e1500 */
[----:B------:R1:W5:Y:S04]  /*0c10*/  LDG.E.U16 R39, desc[UR16][R8.64+0x80] ;  /* 0x0000801008277981 */ /* 0x000368000c1e1500 */
[----:B------:R1:W5:Y:S04]  /*0c20*/  LDG.E.U16 R29, desc[UR16][R8.64+0x40] ;  /* 0x00004010081d7981 */ /* 0x000368000c1e1500 */
[----:B------:R1:W5:Y:S01]  /*0c30*/  LDG.E.U16 R41, desc[UR16][R8.64+0xc0] ;  /* 0x0000c01008297981 */ /* 0x000362000c1e1500 */
[----:B------:R-:W-:Y:S05]  /*0c40*/  @P1 BRA `(.L_x_5) ;  /* 0x0000000000181947 */ /* 0x000fea0003800000 */
[----:B------:R-:W-:Y:S01]  /*0c50*/  ELECT P0, URZ, PT ;  /* 0x0000000000ff782f */ /* 0x000fe20003800000 */
[----:B------:R-:W-:Y:S01]  /*0c60*/  IMAD.MOV.U32 R4, RZ, RZ, 0x1 ;  /* 0x00000001ff047424 */ /* 0x000fe200078e00ff */
[----:B------:R-:W-:Y:S01]  /*0c70*/  UMOV UR4, 0x40 ;  /* 0x0000004000047882 */ /* 0x000fe20000000000 */
[----:B------:R-:W-:Y:S01]  /*0c80*/  UVIRTCOUNT.DEALLOC.SMPOOL 0x80 ;  /* 0x000000800000784c */ /* 0x000fe20000000000 */
[----:B------:R-:W-:-:S09]  /*0c90*/  ULEA UR4, UR13, UR4, 0x18 ;  /* 0x000000040d047291 */ /* 0x000fd2000f8ec0ff */
[----:B------:R0:W-:Y:S03]  /*0ca0*/  @P0 STS.U8 [UR4], R4 ;  /* 0x00000004ff000988 */ /* 0x0001e60008000004 */
.L_x_5:
[----:B------:R-:W-:Y:S01]  /*0cb0*/  LOP3.LUT P2, RZ, R0, 0xff, RZ, 0xc0, !PT ;  /* 0x000000ff00ff7812 */ /* 0x000fe2000784c0ff */
[----:B-1----:R-:W-:Y:S01]  /*0cc0*/  IMAD R7, R69, 0x2, R2 ;  /* 0x0000000245077824 */ /* 0x002fe200078e0202 */
[----:B------:R-:W-:Y:S01]  /*0cd0*/  SHF.R.U32.HI R70, RZ, 0x1, R71 ;  /* 0x00000001ff467819 */ /* 0x000fe20000011647 */
[----:B------:R-:W-:Y:S01]  /*0ce0*/  UMOV UR4, 0x1 ;  /* 0x0000000100047882 */ /* 0x000fe20000000000 */
[----:B-----5:R1:W-:Y:S02]  /*0cf0*/  STS.U16 [R5+UR14+0x200], R26 ;  /* 0x0002001a05007988 */ /* 0x0203e4000800040e */
[----:B0-----:R-:W-:Y:S02]  /*0d00*/  LOP3.LUT R4, R7, R70, RZ, 0x3c, !PT ;  /* 0x0000004607047212 */ /* 0x001fe400078e3cff */
[----:B------:R1:W-:Y:S02]  /*0d10*/  STS.U16 [R5+UR14+0x400], R32 ;  /* 0x0004002005007988 */ /* 0x0003e4000800040e */
[----:B------:R-:W-:-:S02]  /*0d20*/  LOP3.LUT R6, R4, 0x40, RZ, 0x3c, !PT ;  /* 0x0000004004067812 */ /* 0x000fc400078e3cff */
[----:B------:R1:W-:Y:S01]  /*0d30*/  STS.U16 [R5+UR14+0x600], R34 ;  /* 0x0006002205007988 */ /* 0x0003e2000800040e */
[----:B------:R-:W-:Y:S01]  /*0d40*/  VOTEU.ALL UP0, P2 ;  /* 0x0000000000ff7886 */ /* 0x000fe20001000000 */
[----:B------:R-:W-:Y:S02]  /*0d50*/  VOTEU.ALL UP1, P2 ;  /* 0x0000000000ff7886 */ /* 0x000fe40001020000 */
[----:B------:R1:W-:Y:S02]  /*0d60*/  STS.U16 [R5+UR14+0x800], R36 ;  /* 0x0008002405007988 */ /* 0x0003e4000800040e */
[----:B------:R-:W-:-:S04]  /*0d70*/  @!UP0 UIADD3 UR4, UPT, UPT, -UR4, 0x100000, URZ ;  /* 0x0010000004048890 */ /* 0x000fc8000fffe1ff */
[----:B------:R-:W-:Y:S02]  /*0d80*/  @!UP0 USHF.L.U32 UR5, UR4, 0xb, URZ ;  /* 0x0000000b04058899 */ /* 0x000fe400080006ff */
[----:B------:R-:W-:Y:S02]  /*0d90*/  @!UP0 USHF.L.U32 UR4, UR4, 0x1, URZ ;  /* 0x0000000104048899 */ /* 0x000fe400080006ff */
[----:B------:R-:W-:Y:S01]  /*0da0*/  UISETP.NE.U32.AND UP0, UPT, UR12, URZ, UPT ;  /* 0x000000ff0c00728c */ /* 0x000fe2000bf05070 */
[----:B------:R1:W-:Y:S04]  /*0db0*/  STS.U16 [R5+UR14+0xa00], R38 ;  /* 0x000a002605007988 */ /* 0x0003e8000800040e */
        /* <DEDUP_REMOVED lines=9> */
[----:B------:R1:W-:Y:S04]  /*0e50*/  STS.U16 [R5+UR14], R14 ;  /* 0x0000000e05007988 */ /* 0x0003e8000800040e */
        /* <DEDUP_REMOVED lines=16> */
[----:B------:R1:W-:Y:S01]  /*0f60*/  STS.U16 [R6+UR14+0x3c00], R41 ;  /* 0x003c002906007988 */ /* 0x0003e2000800040e */
[----:B------:R0:W-:Y:S06]  /*0f70*/  MEMBAR.ALL.CTA ;  /* 0x0000000000007992 */ /* 0x0001ec0000008000 */
[----:B0-----:R-:W-:Y:S04]  /*0f80*/  FENCE.VIEW.ASYNC.S ;  /* 0x00000000000073c6 */ /* 0x001fe80000000000 */
[----:B------:R-:W0:Y:S02]  /*0f90*/  FENCE.VIEW.ASYNC.S ;  /* 0x00000000000073c6 */ /* 0x000e240000000000 */
[----:B0-----:R1:W0:Y:S02]  /*0fa0*/  @!UP1 SYNCS.EXCH.64 URZ, [UR14+0x4000], UR4 ;  /* 0x004000040eff95b2 */ /* 0x0012240008000100 */
[----:B0-----:R-:W-:Y:S06]  /*0fb0*/  BAR.SYNC.DEFER_BLOCKING 0x0 ;  /* 0x0000000000007b1d */ /* 0x001fec0000010000 */
[----:B-1----:R-:W-:Y:S05]  /*0fc0*/  BRA.U UP0, `(.L_x_6) ;  /* 0x00000001005c7547 */ /* 0x002fea000b800000 */
[----:B------:R-:W-:Y:S02]  /*0fd0*/  UIADD3 UR4, UPT, UPT, UR14, 0x2000, URZ ;  /* 0x000020000e047890 */ /* 0x000fe4000fffe0ff */
[----:B------:R-:W-:Y:S02]  /*0fe0*/  USHF.R.U32.HI UR5, URZ, 0x4, UR14 ;  /* 0x00000004ff057899 */ /* 0x000fe4000801160e */
[----:B------:R-:W-:Y:S02]  /*0ff0*/  USHF.R.U32.HI UR6, URZ, 0x4, UR4 ;  /* 0x00000004ff067899 */ /* 0x000fe40008011604 */
[----:B------:R-:W-:Y:S02]  /*1000*/  USGXT.U32 UR4, UR5, 0xe ;  /* 0x0000000e0504789a */ /* 0x000fe40008000000 */
[----:B------:R-:W-:Y:S01]  /*1010*/  USGXT.U32 UR6, UR6, 0xe ;  /* 0x0000000e0606789a */ /* 0x000fe20008000000 */
[----:B------:R-:W-:Y:S01]  /*1020*/  UMOV UR10, 0x1000080 ;  /* 0x01000080000a7882 */ /* 0x000fe20000000000 */
[----:B------:R-:W-:Y:S01]  /*1030*/  UMOV UR11, 0x40004040 ;  /* 0x40004040000b7882 */ /* 0x000fe20000000000 */
[----:B------:R-:W-:Y:S01]  /*1040*/  UMOV UR7, URZ ;  /* 0x000000ff00077c82 */ /* 0x000fe20008000000 */
[----:B------:R-:W-:Y:S01]  /*1050*/  UMOV UR8, 0xfffffffe ;  /* 0xfffffffe00087882 */ /* 0x000fe20000000000 */
[----:B------:R-:W-:Y:S01]  /*1060*/  UMOV UR9, 0x7fffbfdf ;  /* 0x7fffbfdf00097882 */ /* 0x000fe20000000000 */
[----:B------:R-:W-:Y:S01]  /*1070*/  UMOV UR5, URZ ;  /* 0x000000ff00057c82 */ /* 0x000fe20008000000 */
[----:B------:R-:W-:-:S02]  /*1080*/  UIADD3.64 UR10, UPT, UPT, UR6, UR10, URZ ;  /* 0x0000000a060a7297 */ /* 0x000fc4000fffe0ff */
[----:B------:R-:W-:Y:S02]  /*1090*/  ULOP3.LUT UR6, UR6, 0x1000000, URZ, 0xfc, !UPT ;  /* 0x0100000006067892 */ /* 0x000fe4000f8efcff */
[----:B------:R-:W-:Y:S01]  /*10a0*/  UIADD3.64 UR8, UPT, UPT, UR4, -UR8, URZ ;  /* 0x8000000804087297 */ /* 0x000fe2000fffe0ff */
[----:B------:R-:W-:Y:S01]  /*10b0*/  UMOV UR18, 0x0 ;  /* 0x0000000000127882 */ /* 0x000fe20000000000 */
[----:B------:R-:W-:Y:S01]  /*10c0*/  UMOV UR19, 0x8210490 ;  /* 0x0821049000137882 */ /* 0x000fe20000000000 */
[----:B------:R-:W-:Y:S01]  /*10d0*/  UMOV UR5, 0x80004020 ;  /* 0x8000402000057882 */ /* 0x000fe20000000000 */
[----:B------:R-:W-:Y:S01]  /*10e0*/  UMOV UR7, 0x40004040 ;  /* 0x4000404000077882 */ /* 0x000fe20000000000 */
[----:B------:R-:W-:Y:S01]  /*10f0*/  UMOV UR20, 0x0 ;  /* 0x0000000000147882 */ /* 0x000fe20000000000 */
[----:B------:R-:W-:Y:S01]  /*1100*/  UMOV UR21, 0x8210490 ;  /* 0x0821049000157882 */ /* 0x000fe20000000000 */
[----:B------:R0:W-:Y:S02]  /*1110*/  UTCHMMA gdesc[UR4], gdesc[UR6], tmem[UR15], tmem[UR18], idesc[UR19], !UPT ;  /* 0x00ff1206040075ea */ /* 0x0001e4000f80000f */
[----:B------:R0:W-:Y:S01]  /*1120*/  UTCHMMA gdesc[UR8], gdesc[UR10], tmem[UR15], tmem[UR20], idesc[UR21], UPT ;  /* 0x00ff140a080075ea */ /* 0x0001e2000b80000f */
[----:B------:R-:W-:-:S02]  /*1130*/  NOP ;  /* 0x0000000000007918 */ /* 0x000fc40000000000 */
.L_x_6:
[----:B------:R-:W-:Y:S01]  /*1140*/  ELECT P0, URZ, PT ;  /* 0x0000000000ff782f */ /* 0x000fe20003800000 */
[----:B0-----:R-:W-:-:S03]  /*1150*/  UIADD3 UR4, UPT, UPT, UR14, 0x4000, URZ ;  /* 0x000040000e047890 */ /* 0x001fc6000fffe0ff */
[----:B------:R-:W-:Y:S01]  /*1160*/  ISETP.LT.U32.AND P0, PT, R68, 0x20, P0 ;  /* 0x000000204400780c */ /* 0x000fe20000701070 */
[----:B------:R-:W-:-:S12]  /*1170*/  UMOV UR5, URZ ;  /* 0x000000ff00057c82 */ /* 0x000fd80008000000 */
[----:B------:R-:W-:Y:S01]  /*1180*/  VOTEU.ANY UP0, P0 ;  /* 0x0000000000ff7886 */ /* 0x000fe20000000100 */
[----:B------:R-:W-:-:S04]  /*1190*/  VOTEU.ANY UP1, P0 ;  /* 0x0000000000ff7886 */ /* 0x000fc80000020100 */
[----:B------:R-:W-:Y:S01]  /*11a0*/  @UP0 UMOV UR6, UR4 ;  /* 0x0000000400060c82 */ /* 0x000fe20008000000 */
[----:B------:R-:W-:Y:S01]  /*11b0*/  USHF.L.U32 UR4, UR12, 0x15, URZ ;  /* 0x000000150c047899 */ /* 0x000fe200080006ff */
[----:B------:R0:W-:Y:S01]  /*11c0*/  @UP1 UTCBAR [UR6], URZ ;  /* 0x000000ff060013e9 */ /* 0x0001e200080000ff */
[----:B------:R-:W-:Y:S01]  /*11d0*/  BAR.SYNC.DEFER_BLOCKING 0x0 ;  /* 0x0000000000007b1d */ /* 0x000fe20000010000 */
[----:B------:R-:W-:Y:S02]  /*11e0*/  USHF.L.U32 UR5, UR12, 0x4, URZ ;  /* 0x000000040c057899 */ /* 0x000fe400080006ff */
[----:B------:R-:W-:Y:S02]  /*11f0*/  ULOP3.LUT UR4, UR4, 0x600000, URZ, 0xc0, !UPT ;  /* 0x0060000004047892 */ /* 0x000fe4000f8ec0ff */
[----:B------:R-:W-:-:S04]  /*1200*/  ULOP3.LUT UR5, UR5, 0x40, URZ, 0xc0, !UPT ;  /* 0x0000004005057892 */ /* 0x000fc8000f8ec0ff */
[----:B------:R-:W-:Y:S01]  /*1210*/  UIADD3 UR4, UPT, UPT, UR5, UR4, UR15 ;  /* 0x0000000405047290 */ /* 0x000fe2000fffe00f */
[----:B------:R-:W1:Y:S02]  /*1220*/  SYNCS.PHASECHK.TRANS64.TRYWAIT P0, [UR14+0x4000], RZ ;  /* 0x004000ffff0075a7 */ /* 0x000e64000800110e */
[----:B01----:R-:W-:Y:S09]  /*1230*/  @!P0 BRA `(.L_x_7) ;  /* 0x0000000c00cc8947 */ /* 0x003ff20003800000 */
.L_x_11:
[----:B------:R-:W-:Y:S01]  /*1240*/  BAR.SYNC.DEFER_BLOCKING 0x0 ;  /* 0x0000000000007b1d */ /* 0x000fe20000010000 */
[C---:B------:R-:W-:Y:S01]  /*1250*/  LOP3.LUT R78, R0.reuse, 0x7, RZ, 0xc0, !PT ;  /* 0x00000007004e7812 */ /* 0x040fe200078ec0ff */
[C---:B------:R-:W-:Y:S02]  /*1260*/  IMAD.SHL.U32 R80, R0.reuse, 0x100, RZ ;  /* 0x0000010000507824 */ /* 0x040fe400078e00ff */
[----:B------:R-:W-:Y:S02]  /*1270*/  IMAD.SHL.U32 R0, R0, 0x8, RZ ;  /* 0x0000000800007824 */ /* 0x000fe400078e00ff */
[----:B------:R-:W-:Y:S01]  /*1280*/  IMAD R95, R71, 0x8, R78 ;  /* 0x00000008475f7824 */ /* 0x000fe200078e024e */
[----:B------:R-:W-:Y:S01]  /*1290*/  LOP3.LUT R80, R80, 0x800, RZ, 0xc0, !PT ;  /* 0x0000080050507812 */ /* 0x000fe200078ec0ff */
[----:B------:R-:W0:Y:S01]  /*12a0*/  LDTM.x64 R4, tmem[UR4] ;  /* 0x00000004000479ee */ /* 0x000e220008340000 */
[----:B------:R-:W-:Y:S01]  /*12b0*/  LOP3.LUT R71, R0, 0x80, RZ, 0xc0, !PT ;  /* 0x0000008000477812 */ /* 0x000fe200078ec0ff */
[----:B------:R-:W-:Y:S01]  /*12c0*/  IMAD R68, R78, 0x100, R68 ;  /* 0x000001004e447824 */ /* 0x000fe200078e0244 */
[----:B------:R-:W1:Y:S01]  /*12d0*/  LDCU.64 UR4, c[0x0][0x390] ;  /* 0x00007200ff0477ac */ /* 0x000e620008000a00 */
[----:B------:R-:W-:Y:S01]  /*12e0*/  IMAD.SHL.U32 R95, R95, 0x10, RZ ;  /* 0x000000105f5f7824 */ /* 0x000fe200078e00ff */
[----:B------:R-:W-:Y:S01]  /*12f0*/  IADD3 R71, PT, PT, R71, UR14, R80 ;  /* 0x0000000e47477c10 */ /* 0x000fe2000fffe050 */
[----:B------:R-:W-:-:S02]  /*1300*/  IMAD.SHL.U32 R80, R68, 0x10, RZ ;  /* 0x0000001044507824 */ /* 0x000fc400078e00ff */
[----:B------:R-:W-:Y:S01]  /*1310*/  IMAD.SHL.U32 R78, R69, 0x4, RZ ;  /* 0x00000004454e7824 */ /* 0x000fe200078e00ff */
[----:B------:R-:W-:Y:S01]  /*1320*/  LOP3.LUT R0, R95, R70, RZ, 0x3c, !PT ;  /* 0x000000465f007212 */ /* 0x000fe200078e3cff */
[----:B------:R-:W-:Y:S01]  /*1330*/  IMAD.SHL.U32 R95, R2, 0x4, RZ ;  /* 0x00000004025f7824 */ /* 0x000fe200078e00ff */
[C---:B------:R-:W-:Y:S01]  /*1340*/  LOP3.LUT R82, R80.reuse, 0x10, RZ, 0x3c, !PT ;  /* 0x0000001050527812 */ /* 0x040fe200078e3cff */
[----:B------:R-:W-:Y:S01]  /*1350*/  IMAD.SHL.U32 R2, R75, 0x80, RZ ;  /* 0x000000804b027824 */ /* 0x000fe200078e00ff */
[----:B------:R-:W-:Y:S01]  /*1360*/  LOP3.LUT R84, R80, 0x20, RZ, 0x3c, !PT ;  /* 0x0000002050547812 */ /* 0x000fe200078e3cff */
[----:B------:R-:W-:Y:S01]  /*1370*/  IMAD.IADD R0, R0, 0x1, R71 ;  /* 0x0000000100007824 */ /* 0x000fe200078e0247 */
[C---:B------:R-:W-:Y:S01]  /*1380*/  LOP3.LUT R86, R80.reuse, 0x30, RZ, 0x3c, !PT ;  /* 0x0000003050567812 */ /* 0x040fe200078e3cff */
[----:B------:R-:W0:Y:S01]  /*1390*/  @!P2 SYNCS.CCTL.IV [UR14+0x4000] ;  /* 0x00400000ff00a9b1 */ /* 0x000e22000800000e */
[----:B------:R-:W-:Y:S01]  /*13a0*/  NOP ;  /* 0x0000000000007918 */ /* 0x000fe20000000000 */
[----:B0-----:R-:W-:Y:S01]  /*13b0*/  BAR.SYNC.DEFER_BLOCKING 0x0 ;  /* 0x0000000000007b1d */ /* 0x001fe20000010000 */
[----:B------:R-:W-:-:S02]  /*13c0*/  LOP3.LUT R88, R80, 0x40, RZ, 0x3c, !PT ;  /* 0x0000004050587812 */ /* 0x000fc400078e3cff */
[C---:B------:R-:W-:Y:S02]  /*13d0*/  LOP3.LUT R90, R80.reuse, 0x50, RZ, 0x3c, !PT ;  /* 0x00000050505a7812 */ /* 0x040fe400078e3cff */
[C---:B------:R-:W-:Y:S02]  /*13e0*/  LOP3.LUT R92, R80.reuse, 0x60, RZ, 0x3c, !PT ;  /* 0x00000060505c7812 */ /* 0x040fe400078e3cff */
[----:B------:R-:W-:Y:S02]  /*13f0*/  LOP3.LUT R94, R80, 0x70, RZ, 0x3c, !PT ;  /* 0x00000070505e7812 */ /* 0x000fe400078e3cff */
[----:B-1----:R-:W-:Y:S02]  /*1400*/  LEA R99, P3, R75, UR4, 0x9 ;  /* 0x000000044b637c11 */ /* 0x002fe4000f8648ff */
[----:B------:R-:W-:Y:S02]  /*1410*/  LEA R97, P2, R77, UR4, 0x9 ;  /* 0x000000044d617c11 */ /* 0x000fe4000f8448ff */
[----:B------:R-:W-:Y:S01]  /*1420*/  LEA R75, P5, R81, UR4, 0x9 ;  /* 0x00000004514b7c11 */ /* 0x000fe2000f8a48ff */
[----:B------:R-:W-:Y:S04]  /*1430*/  STS.128 [R80+UR14], R4 ;  /* 0x0000000450007988 */ /* 0x000fe80008000c0e */
[----:B------:R-:W-:Y:S04]  /*1440*/  STS.128 [R82+UR14], R8 ;  /* 0x0000000852007988 */ /* 0x000fe80008000c0e */
[----:B------:R-:W-:Y:S04]  /*1450*/  STS.128 [R84+UR14], R12 ;  /* 0x0000000c54007988 */ /* 0x000fe80008000c0e */
[----:B------:R-:W-:Y:S04]  /*1460*/  STS.128 [R86+UR14], R16 ;  /* 0x0000001056007988 */ /* 0x000fe80008000c0e */
[----:B------:R-:W-:Y:S04]  /*1470*/  STS.128 [R88+UR14], R20 ;  /* 0x0000001458007988 */ /* 0x000fe80008000c0e */
[----:B------:R-:W-:Y:S04]  /*1480*/  STS.128 [R90+UR14], R24 ;  /* 0x000000185a007988 */ /* 0x000fe80008000c0e */
[----:B------:R-:W-:Y:S04]  /*1490*/  STS.128 [R92+UR14], R28 ;  /* 0x0000001c5c007988 */ /* 0x000fe80008000c0e */
[----:B------:R0:W-:Y:S01]  /*14a0*/  STS.128 [R94+UR14], R32 ;  /* 0x000000205e007988 */ /* 0x0001e20008000c0e */
[----:B------:R-:W-:Y:S01]  /*14b0*/  BAR.SYNC.DEFER_BLOCKING 0x0 ;  /* 0x0000000000007b1d */ /* 0x000fe20000010000 */
[----:B0-----:R-:W-:-:S02]  /*14c0*/  IMAD.SHL.U32 R32, R77, 0x80, RZ ;  /* 0x000000804d207824 */ /* 0x001fc400078e00ff */
[----:B------:R-:W-:Y:S02]  /*14d0*/  IMAD.SHL.U32 R33, R79, 0x80, RZ ;  /* 0x000000804f217824 */ /* 0x000fe400078e00ff */
[----:B------:R-:W-:Y:S02]  /*14e0*/  IMAD.SHL.U32 R34, R81, 0x80, RZ ;  /* 0x0000008051227824 */ /* 0x000fe400078e00ff */
[----:B------:R-:W-:Y:S01]  /*14f0*/  IMAD.SHL.U32 R35, R83, 0x80, RZ ;  /* 0x0000008053237824 */ /* 0x000fe200078e00ff */
[----:B------:R-:W0:Y:S04]  /*1500*/  LDSM.16.M88.4 R4, [R0] ;  /* 0x000000000004783b */ /* 0x000e280000000200 */
[----:B------:R-:W-:Y:S04]  /*1510*/  LDSM.16.M88.4 R8, [R0+0x100] ;  /* 0x000100000008783b */ /* 0x000fe80000000200 */
[----:B------:R-:W-:Y:S04]  /*1520*/  LDSM.16.M88.4 R12, [R0+0x200] ;  /* 0x00020000000c783b */ /* 0x000fe80000000200 */
[----:B------:R-:W-:Y:S04]  /*1530*/  LDSM.16.M88.4 R16, [R0+0x300] ;  /* 0x000300000010783b */ /* 0x000fe80000000200 */
[----:B------:R-:W-:Y:S04]  /*1540*/  LDSM.16.M88.4 R20, [R0+0x400] ;  /* 0x000400000014783b */ /* 0x000fe80000000200 */
[----:B------:R-:W-:Y:S04]  /*1550*/  LDSM.16.M88.4 R24, [R0+0x500] ;  /* 0x000500000018783b */ /* 0x000fe80000000200 */
[----:B------:R-:W-:Y:S04]  /*1560*/  LDSM.16.M88.4 R28, [R0+0x600] ;  /* 0x00060000001c783b */ /* 0x000fe80000000200 */
[----:B------:R-:W-:Y:S01]  /*1570*/  LDSM.16.M88.4 R68, [R0+0x700] ;  /* 0x000700000044783b */ /* 0x000fe20000000200 */
[----:B------:R-:W-:Y:S06]  /*1580*/  BAR.SYNC.DEFER_BLOCKING 0x0 ;  /* 0x0000000000007b1d */ /* 0x000fec0000010000 */
[----:B------:R1:W-:Y:S04]  /*1590*/  STS.128 [R80+UR14], R36 ;  /* 0x0000002450007988 */ /* 0x0003e80008000c0e */
[----:B------:R2:W-:Y:S04]  /*15a0*/  STS.128 [R82+UR14], R40 ;  /* 0x0000002852007988 */ /* 0x0005e80008000c0e */
[----:B------:R-:W-:Y:S04]  /*15b0*/  STS.128 [R84+UR14], R44 ;  /* 0x0000002c54007988 */ /* 0x000fe80008000c0e */
[----:B------:R3:W-:Y:S04]  /*15c0*/  STS.128 [R86+UR14], R48 ;  /* 0x0000003056007988 */ /* 0x0007e80008000c0e */
[----:B------:R-:W-:Y:S01]  /*15d0*/  STS.128 [R88+UR14], R52 ;  /* 0x0000003458007988 */ /* 0x000fe20008000c0e */
[----:B-1----:R-:W-:Y:S01]  /*15e0*/  LEA R39, P0, R79, UR4, 0x9 ;  /* 0x000000044f277c11 */ /* 0x002fe2000f8048ff */
[----:B------:R-:W-:Y:S01]  /*15f0*/  IMAD.SHL.U32 R37, R87, 0x80, RZ ;  /* 0x0000008057257824 */ /* 0x000fe200078e00ff */
[----:B------:R-:W-:Y:S01]  /*1600*/  LEA.HI.X R38, R32, UR5, RZ, 0x2, P2 ;  /* 0x0000000520267c11 */ /* 0x000fe200090f14ff */
[----:B------:R1:W-:Y:S01]  /*1610*/  STS.128 [R90+UR14], R56 ;  /* 0x000000385a007988 */ /* 0x0003e20008000c0e */
[----:B------:R-:W-:Y:S01]  /*1620*/  IMAD.SHL.U32 R32, R91, 0x80, RZ ;  /* 0x000000805b207824 */ /* 0x000fe200078e00ff */
[----:B--2---:R-:W-:Y:S01]  /*1630*/  LEA.HI.X R43, R34, UR5, RZ, 0x2, P5 ;  /* 0x00000005222b7c11 */ /* 0x004fe2000a8f14ff */
[----:B------:R-:W-:Y:S01]  /*1640*/  IMAD.SHL.U32 R36, R85, 0x80, RZ ;  /* 0x0000008055247824 */ /* 0x000fe200078e00ff */
[----:B------:R2:W-:Y:S01]  /*1650*/  STS.128 [R92+UR14], R60 ;  /* 0x0000003c5c007988 */ /* 0x0005e20008000c0e */
[C---:B------:R-:W-:Y:S01]  /*1660*/  IMAD.SHL.U32 R79, R93.reuse, 0x80, RZ ;  /* 0x000000805d4f7824 */ /* 0x040fe200078e00ff */
[----:B------:R-:W-:-:S02]  /*1670*/  LEA R93, P5, R93, UR4, 0x9 ;  /* 0x000000045d5d7c11 */ /* 0x000fc4000f8a48ff */
[----:B------:R4:W-:Y:S01]  /*1680*/  STS.128 [R94+UR14], R64 ;  /* 0x000000405e007988 */ /* 0x0009e20008000c0e */
[----:B---3--:R-:W-:Y:S01]  /*1690*/  LEA.HI.X R51, R2, UR5, RZ, 0x2, P3 ;  /* 0x0000000502337c11 */ /* 0x008fe200098f14ff */
[----:B------:R-:W-:Y:S01]  /*16a0*/  IMAD.SHL.U32 R2, R89, 0x80, RZ ;  /* 0x0000008059027824 */ /* 0x000fe200078e00ff */
[----:B------:R-:W-:Y:S01]  /*16b0*/  BAR.SYNC.DEFER_BLOCKING 0x0 ;  /* 0x0000000000007b1d */ /* 0x000fe20000010000 */
[----:B------:R-:W-:Y:S02]  /*16c0*/  LEA R77, P3, R87, UR4, 0x9 ;  /* 0x00000004574d7c11 */ /* 0x000fe4000f8648ff */
[----:B------:R-:W-:Y:S02]  /*16d0*/  LEA R87, P2, R89, UR4, 0x9 ;  /* 0x0000000459577c11 */ /* 0x000fe4000f8448ff */
[----:B------:R-:W-:Y:S02]  /*16e0*/  LEA.HI.X R50, R33, UR5, RZ, 0x2, P0 ;  /* 0x0000000521327c11 */ /* 0x000fe400080f14ff */
[----:B-1----:R-:W-:-:S02]  /*16f0*/  LEA R57, P4, R83, UR4, 0x9 ;  /* 0x0000000453397c11 */ /* 0x002fc4000f8848ff */
[----:B------:R-:W-:Y:S02]  /*1700*/  LEA R89, P0, R91, UR4, 0x9 ;  /* 0x000000045b597c11 */ /* 0x000fe4000f8048ff */
[----:B------:R-:W-:Y:S02]  /*1710*/  LEA.HI.X R48, R2, UR5, RZ, 0x2, P2 ;  /* 0x0000000502307c11 */ /* 0x000fe400090f14ff */
[----:B------:R-:W-:Y:S02]  /*1720*/  LEA.HI.X R42, R35, UR5, RZ, 0x2, P4 ;  /* 0x00000005232a7c11 */ /* 0x000fe4000a0f14ff */
[----:B------:R-:W-:Y:S02]  /*1730*/  LEA.HI.X R2, R32, UR5, RZ, 0x2, P0 ;  /* 0x0000000520027c11 */ /* 0x000fe400080f14ff */
[----:B--2---:R-:W-:Y:S02]  /*1740*/  LEA R63, P6, R85, UR4, 0x9 ;  /* 0x00000004553f7c11 */ /* 0x004fe4000f8c48ff */
[----:B------:R-:W-:-:S02]  /*1750*/  LEA.HI.X R79, R79, UR5, RZ, 0x2, P5 ;  /* 0x000000054f4f7c11 */ /* 0x000fc4000a8f14ff */
[----:B------:R-:W-:Y:S02]  /*1760*/  LEA.HI.X R41, R36, UR5, RZ, 0x2, P6 ;  /* 0x0000000524297c11 */ /* 0x000fe4000b0f14ff */
[----:B------:R-:W-:Y:S01]  /*1770*/  IADD3 R58, P4, P6, R78, UR4, R95 ;  /* 0x000000044e3a7c10 */ /* 0x000fe2000fe9e05f */
[----:B------:R-:W1:Y:S01]  /*1780*/  LDSM.16.M88.4 R32, [R0] ;  /* 0x000000000020783b */ /* 0x000e620000000200 */
[----:B------:R-:W-:Y:S02]  /*1790*/  LEA R81, P5, R72, UR4, 0x2 ;  /* 0x0000000448517c11 */ /* 0x000fe4000f8a10ff */
[----:B------:R-:W-:Y:S01]  /*17a0*/  IADD3.X R59, PT, PT, RZ, UR5, RZ, P4, P6 ;  /* 0x00000005ff3b7c10 */ /* 0x000fe2000a7ec4ff */
[----:B------:R-:W2:Y:S01]  /*17b0*/  LDSM.16.M88.4 R44, [R0+0x100] ;  /* 0x00010000002c783b */ /* 0x000ea20000000200 */
[----:B------:R-:W-:Y:S02]  /*17c0*/  LEA R85, P6, R74, UR4, 0x2 ;  /* 0x000000044a557c11 */ /* 0x000fe4000f8c10ff */
[----:B------:R-:W-:Y:S01]  /*17d0*/  LEA R83, P4, R76, UR4, 0x2 ;  /* 0x000000044c537c11 */ /* 0x000fe2000f8810ff */
[----:B0-----:R-:W-:Y:S01]  /*17e0*/  STG.E desc[UR16][R58.64], R4 ;  /* 0x000000043a007986 */ /* 0x001fe2000c101910 */
[----:B------:R-:W-:-:S02]  /*17f0*/  LEA.HI.X R72, R72, UR5, RZ, 0x2, P5 ;  /* 0x0000000548487c11 */ /* 0x000fc4000a8f14ff */
[----:B------:R-:W-:Y:S01]  /*1800*/  LEA.HI.X R74, R74, UR5, RZ, 0x2, P6 ;  /* 0x000000054a4a7c11 */ /* 0x000fe2000b0f14ff */
[----:B------:R-:W-:Y:S01]  /*1810*/  STG.E desc[UR16][R58.64+0x100], R5 ;  /* 0x000100053a007986 */ /* 0x000fe2000c101910 */
[C---:B------:R-:W-:Y:S02]  /*1820*/  IADD3 R80, P5, PT, R78.reuse, R81, RZ ;  /* 0x000000514e507210 */ /* 0x040fe40007fbe0ff */
[----:B------:R-:W-:Y:S01]  /*1830*/  IADD3 R84, P6, PT, R78, R85, RZ ;  /* 0x000000554e547210 */ /* 0x000fe20007fde0ff */
[----:B------:R-:W-:Y:S01]  /*1840*/  LDSM.16.M88.4 R52, [R0+0x500] ;  /* 0x000500000034783b */ /* 0x000fe20000000200 */
[----:B------:R-:W-:Y:S01]  /*1850*/  LEA.HI.X R76, R76, UR5, RZ, 0x2, P4 ;  /* 0x000000054c4c7c11 */ /* 0x000fe2000a0f14ff */
[----:B------:R-:W-:Y:S01]  /*1860*/  IMAD.X R81, RZ, RZ, R72, P5 ;  /* 0x000000ffff517224 */ /* 0x000fe200028e0648 */
[C---:B------:R-:W-:Y:S01]  /*1870*/  IADD3 R82, P4, PT, R78.reuse, R83, RZ ;  /* 0x000000534e527210 */ /* 0x040fe20007f9e0ff */
[----:B------:R-:W-:Y:S01]  /*1880*/  IMAD.X R85, RZ, RZ, R74, P6 ;  /* 0x000000ffff557224 */ /* 0x000fe200030e064a */
[----:B------:R-:W-:-:S02]  /*1890*/  IADD3 R60, P0, PT, R78, R99, RZ ;  /* 0x000000634e3c7210 */ /* 0x000fc40007f1e0ff */
[C---:B----4-:R-:W-:Y:S01]  /*18a0*/  IADD3 R64, P6, PT, R78.reuse, R97, RZ ;  /* 0x000000614e407210 */ /* 0x050fe20007fde0ff */
[----:B------:R-:W-:Y:S01]  /*18b0*/  IMAD.X R83, RZ, RZ, R76, P4 ;  /* 0x000000ffff537224 */ /* 0x000fe200020e064c */
[C---:B------:R-:W-:Y:S01]  /*18c0*/  IADD3 R66, P5, PT, R78.reuse, R39, RZ ;  /* 0x000000274e427210 */ /* 0x040fe20007fbe0ff */
[----:B------:R-:W-:Y:S01]  /*18d0*/  IMAD.X R61, RZ, RZ, R51, P0 ;  /* 0x000000ffff3d7224 */ /* 0x000fe200000e0633 */
[C---:B------:R-:W-:Y:S01]  /*18e0*/  IADD3 R74, P4, PT, R78.reuse, R75, RZ ;  /* 0x0000004b4e4a7210 */ /* 0x040fe20007f9e0ff */
[----:B------:R-:W-:Y:S01]  /*18f0*/  IMAD.X R65, RZ, RZ, R38, P6 ;  /* 0x000000ffff417224 */ /* 0x000fe200030e0626 */
[----:B------:R-:W-:Y:S01]  /*1900*/  LEA.HI.X R40, R37, UR5, RZ, 0x2, P3 ;  /* 0x0000000525287c11 */ /* 0x000fe200098f14ff */
[----:B------:R-:W-:Y:S01]  /*1910*/  IMAD.X R67, RZ, RZ, R50, P5 ;  /* 0x000000ffff437224 */ /* 0x000fe200028e0632 */
[C---:B------:R-:W-:Y:S01]  /*1920*/  IADD3 R56, P0, PT, R78.reuse, R57, RZ ;  /* 0x000000394e387210 */ /* 0x040fe20007f1e0ff */
[----:B------:R-:W-:Y:S01]  /*1930*/  IMAD.X R75, RZ, RZ, R43, P4 ;  /* 0x000000ffff4b7224 */ /* 0x000fe200020e062b */
[C---:B------:R-:W-:Y:S01]  /*1940*/  IADD3 R62, P6, PT, R78.reuse, R63, RZ ;  /* 0x0000003f4e3e7210 */ /* 0x040fe20007fde0ff */
[----:B------:R-:W0:Y:S01]  /*1950*/  LDSM.16.M88.4 R36, [R0+0x200] ;  /* 0x000200000024783b */ /* 0x000e220000000200 */
[C---:B------:R-:W-:Y:S01]  /*1960*/  IADD3 R76, P5, PT, R78.reuse, R77, RZ ;  /* 0x0000004d4e4c7210 */ /* 0x040fe20007fbe0ff */
[----:B------:R-:W-:Y:S01]  /*1970*/  IMAD.X R57, RZ, RZ, R42, P0 ;  /* 0x000000ffff397224 */ /* 0x000fe200000e062a */
[C---:B------:R-:W-:Y:S01]  /*1980*/  IADD3 R86, P4, PT, R78.reuse, R87, RZ ;  /* 0x000000574e567210 */ /* 0x040fe20007f9e0ff */
[----:B------:R-:W-:Y:S01]  /*1990*/  IMAD.X R63, RZ, RZ, R41, P6 ;  /* 0x000000ffff3f7224 */ /* 0x000fe200030e0629 */
[----:B------:R-:W-:Y:S01]  /*19a0*/  LEA R91, P3, R73, UR4, 0x9 ;  /* 0x00000004495b7c11 */ /* 0x000fe2000f8648ff */
[----:B------:R-:W-:Y:S01]  /*19b0*/  IMAD.X R77, RZ, RZ, R40, P5 ;  /* 0x000000ffff4d7224 */ /* 0x000fe200028e0628 */
[C---:B------:R-:W-:Y:S01]  /*19c0*/  LEA R49, P2, R3.reuse, UR4, 0x9 ;  /* 0x0000000403317c11 */ /* 0x040fe2000f8448ff */
[----:B------:R-:W3:Y:S01]  /*19d0*/  LDSM.16.M88.4 R40, [R0+0x300] ;  /* 0x000300000028783b */ /* 0x000ee20000000200 */
[C---:B------:R-:W-:Y:S01]  /*19e0*/  IADD3 R88, P0, PT, R78.reuse, R89, RZ ;  /* 0x000000594e587210 */ /* 0x040fe20007f1e0ff */
[----:B------:R-:W-:Y:S01]  /*19f0*/  IMAD.X R87, RZ, RZ, R48, P4 ;  /* 0x000000ffff577224 */ /* 0x000fe200020e0630 */
[C---:B------:R-:W-:Y:S01]  /*1a00*/  IADD3 R72, P6, PT, R78.reuse, R93, RZ ;  /* 0x0000005d4e487210 */ /* 0x040fe20007fde0ff */
[----:B-1----:R-:W-:Y:S01]  /*1a10*/  STG.E desc[UR16][R58.64+0x80], R32 ;  /* 0x000080203a007986 */ /* 0x002fe2000c101910 */
[C---:B------:R-:W-:Y:S01]  /*1a20*/  IADD3 R90, P5, PT, R78.reuse, R91, RZ ;  /* 0x0000005b4e5a7210 */ /* 0x040fe20007fbe0ff */
[----:B------:R-:W-:Y:S01]  /*1a30*/  IMAD.SHL.U32 R3, R3, 0x80, RZ ;  /* 0x0000008003037824 */ /* 0x000fe200078e00ff */
[----:B------:R-:W-:Y:S01]  /*1a40*/  IADD3 R78, P4, PT, R78, R49, RZ ;  /* 0x000000314e4e7210 */ /* 0x000fe20007f9e0ff */
[----:B------:R-:W-:Y:S01]  /*1a50*/  STG.E desc[UR16][R58.64+0x180], R33 ;  /* 0x000180213a007986 */ /* 0x000fe2000c101910 */
[----:B------:R-:W-:-:S02]  /*1a60*/  IMAD.X R89, RZ, RZ, R2, P0 ;  /* 0x000000ffff597224 */ /* 0x000fc400000e0602 */
[----:B------:R-:W-:Y:S01]  /*1a70*/  LEA.HI.X R3, R3, UR5, RZ, 0x2, P2 ;  /* 0x0000000503037c11 */ /* 0x000fe200090f14ff */
[----:B------:R-:W1:Y:S04]  /*1a80*/  LDSM.16.M88.4 R48, [R0+0x400] ;  /* 0x000400000030783b */ /* 0x000e680000000200 */
[----:B------:R-:W-:Y:S04]  /*1a90*/  STG.E desc[UR16][R80.64], R6 ;  /* 0x0000000650007986 */ /* 0x000fe8000c101910 */
[----:B------:R-:W-:Y:S04]  /*1aa0*/  STG.E desc[UR16][R80.64+0x80], R34 ;  /* 0x0000802250007986 */ /* 0x000fe8000c101910 */
[----:B------:R-:W-:Y:S04]  /*1ab0*/  STG.E desc[UR16][R80.64+0x100], R7 ;  /* 0x0001000750007986 */ /* 0x000fe8000c101910 */
[----:B------:R-:W-:Y:S04]  /*1ac0*/  STG.E desc[UR16][R80.64+0x180], R35 ;  /* 0x0001802350007986 */ /* 0x000fe8000c101910 */
[----:B------:R-:W-:Y:S04]  /*1ad0*/  STG.E desc[UR16][R84.64], R8 ;  /* 0x0000000854007986 */ /* 0x000fe8000c101910 */
[----:B------:R-:W-:Y:S04]  /*1ae0*/  STG.E desc[UR16][R84.64+0x100], R9 ;  /* 0x0001000954007986 */ /* 0x000fe8000c101910 */
[----:B--2---:R-:W-:Y:S04]  /*1af0*/  STG.E desc[UR16][R84.64+0x80], R44 ;  /* 0x0000802c54007986 */ /* 0x004fe8000c101910 */
[----:B------:R-:W-:Y:S04]  /*1b00*/  STG.E desc[UR16][R84.64+0x180], R45 ;  /* 0x0001802d54007986 */ /* 0x000fe8000c101910 */
[----:B------:R-:W2:Y:S04]  /*1b10*/  LDSM.16.M88.4 R4, [R0+0x600] ;  /* 0x000600000004783b */ /* 0x000ea80000000200 */
[----:B------:R-:W-:Y:S04]  /*1b20*/  STG.E desc[UR16][R82.64], R10 ;  /* 0x0000000a52007986 */ /* 0x000fe8000c101910 */
[----:B------:R-:W-:Y:S04]  /*1b30*/  STG.E desc[UR16][R82.64+0x100], R11 ;  /* 0x0001000b52007986 */ /* 0x000fe8000c101910 */
[----:B------:R4:W5:Y:S04]  /*1b40*/  LDSM.16.M88.4 R8, [R0+0x700] ;  /* 0x000700000008783b */ /* 0x0009680000000200 */
[----:B------:R0:W-:Y:S01]  /*1b50*/  STG.E desc[UR16][R82.64+0x80], R46 ;  /* 0x0000802e52007986 */ /* 0x0001e2000c101910 */
[----:B----4-:R-:W-:-:S03]  /*1b60*/  IMAD.SHL.U32 R0, R73, 0x80, RZ ;  /* 0x0000008049007824 */ /* 0x010fc600078e00ff */
[----:B------:R4:W-:Y:S01]  /*1b70*/  STG.E desc[UR16][R82.64+0x180], R47 ;  /* 0x0001802f52007986 */ /* 0x0009e2000c101910 */
[----:B------:R-:W-:Y:S02]  /*1b80*/  IMAD.X R73, RZ, RZ, R79, P6 ;  /* 0x000000ffff497224 */ /* 0x000fe400030e064f */
[----:B------:R-:W-:Y:S01]  /*1b90*/  IMAD.X R79, RZ, RZ, R3, P4 ;  /* 0x000000ffff4f7224 */ /* 0x000fe200020e0603 */
[----:B------:R4:W-:Y:S01]  /*1ba0*/  STG.E desc[UR16][R60.64], R12 ;  /* 0x0000000c3c007986 */ /* 0x0009e2000c101910 */
[----:B------:R-:W-:-:S03]  /*1bb0*/  LEA.HI.X R0, R0, UR5, RZ, 0x2, P3 ;  /* 0x0000000500007c11 */ /* 0x000fc600098f14ff */
[----:B------:R4:W-:Y:S02]  /*1bc0*/  STG.E desc[UR16][R60.64+0x100], R13 ;  /* 0x0001000d3c007986 */ /* 0x0009e4000c101910 */
[----:B------:R-:W-:Y:S02]  /*1bd0*/  IMAD.X R91, RZ, RZ, R0, P5 ;  /* 0x000000ffff5b7224 */ /* 0x000fe400028e0600 */
[----:B0-----:R4:W-:Y:S04]  /*1be0*/  STG.E desc[UR16][R60.64+0x80], R36 ;  /* 0x000080243c007986 */ /* 0x0019e8000c101910 */
[----:B------:R4:W-:Y:S04]  /*1bf0*/  STG.E desc[UR16][R60.64+0x180], R37 ;  /* 0x000180253c007986 */ /* 0x0009e8000c101910 */
[----:B------:R4:W-:Y:S04]  /*1c00*/  STG.E desc[UR16][R64.64], R14 ;  /* 0x0000000e40007986 */ /* 0x0009e8000c101910 */
[----:B------:R4:W-:Y:S04]  /*1c10*/  STG.E desc[UR16][R64.64+0x80], R38 ;  /* 0x0000802640007986 */ /* 0x0009e8000c101910 */
[----:B------:R4:W-:Y:S04]  /*1c20*/  STG.E desc[UR16][R64.64+0x100], R15 ;  /* 0x0001000f40007986 */ /* 0x0009e8000c101910 */
[----:B------:R4:W-:Y:S04]  /*1c30*/  STG.E desc[UR16][R64.64+0x180], R39 ;  /* 0x0001802740007986 */ /* 0x0009e8000c101910 */
[----:B------:R4:W-:Y:S04]  /*1c40*/  STG.E desc[UR16][R66.64], R16 ;  /* 0x0000001042007986 */ /* 0x0009e8000c101910 */
[----:B------:R4:W-:Y:S04]  /*1c50*/  STG.E desc[UR16][R66.64+0x100], R17 ;  /* 0x0001001142007986 */ /* 0x0009e8000c101910 */
[----:B---3--:R4:W-:Y:S04]  /*1c60*/  STG.E desc[UR16][R66.64+0x80], R40 ;  /* 0x0000802842007986 */ /* 0x0089e8000c101910 */
[----:B------:R4:W-:Y:S04]  /*1c70*/  STG.E desc[UR16][R66.64+0x180], R41 ;  /* 0x0001802942007986 */ /* 0x0009e8000c101910 */
[----:B------:R4:W-:Y:S04]  /*1c80*/  STG.E desc[UR16][R74.64], R18 ;  /* 0x000000124a007986 */ /* 0x0009e8000c101910 */
[----:B------:R4:W-:Y:S04]  /*1c90*/  STG.E desc[UR16][R74.64+0x80], R42 ;  /* 0x0000802a4a007986 */ /* 0x0009e8000c101910 */
[----:B------:R4:W-:Y:S04]  /*1ca0*/  STG.E desc[UR16][R74.64+0x100], R19 ;  /* 0x000100134a007986 */ /* 0x0009e8000c101910 */
[----:B------:R4:W-:Y:S04]  /*1cb0*/  STG.E desc[UR16][R74.64+0x180], R43 ;  /* 0x0001802b4a007986 */ /* 0x0009e8000c101910 */
[----:B------:R4:W-:Y:S04]  /*1cc0*/  STG.E desc[UR16][R56.64], R20 ;  /* 0x0000001438007986 */ /* 0x0009e8000c101910 */
[----:B------:R4:W-:Y:S04]  /*1cd0*/  STG.E desc[UR16][R56.64+0x100], R21 ;  /* 0x0001001538007986 */ /* 0x0009e8000c101910 */
[----:B-1----:R4:W-:Y:S04]  /*1ce0*/  STG.E desc[UR16][R56.64+0x80], R48 ;  /* 0x0000803038007986 */ /* 0x0029e8000c101910 */
[----:B------:R4:W-:Y:S04]  /*1cf0*/  STG.E desc[UR16][R56.64+0x180], R49 ;  /* 0x0001803138007986 */ /* 0x0009e8000c101910 */
        /* <DEDUP_REMOVED lines=14> */
[----:B--2---:R4:W-:Y:S04]  /*1de0*/  STG.E desc[UR16][R88.64+0x80], R4 ;  /* 0x0000800458007986 */ /* 0x0049e8000c101910 */
[----:B------:R4:W-:Y:S04]  /*1df0*/  STG.E desc[UR16][R88.64+0x180], R5 ;  /* 0x0001800558007986 */ /* 0x0009e8000c101910 */
[----:B------:R4:W-:Y:S04]  /*1e00*/  STG.E desc[UR16][R72.64], R30 ;  /* 0x0000001e48007986 */ /* 0x0009e8000c101910 */
[----:B------:R4:W-:Y:S04]  /*1e10*/  STG.E desc[UR16][R72.64+0x80], R6 ;  /* 0x0000800648007986 */ /* 0x0009e8000c101910 */
[----:B------:R4:W-:Y:S04]  /*1e20*/  STG.E desc[UR16][R72.64+0x100], R31 ;  /* 0x0001001f48007986 */ /* 0x0009e8000c101910 */
[----:B------:R4:W-:Y:S04]  /*1e30*/  STG.E desc[UR16][R72.64+0x180], R7 ;  /* 0x0001800748007986 */ /* 0x0009e8000c101910 */
[----:B------:R4:W-:Y:S04]  /*1e40*/  STG.E desc[UR16][R90.64], R68 ;  /* 0x000000445a007986 */ /* 0x0009e8000c101910 */
[----:B------:R4:W-:Y:S04]  /*1e50*/  STG.E desc[UR16][R90.64+0x100], R69 ;  /* 0x000100455a007986 */ /* 0x0009e8000c101910 */
[----:B-----5:R4:W-:Y:S04]  /*1e60*/  STG.E desc[UR16][R90.64+0x80], R8 ;  /* 0x000080085a007986 */ /* 0x0209e8000c101910 */
[----:B------:R4:W-:Y:S04]  /*1e70*/  STG.E desc[UR16][R90.64+0x180], R9 ;  /* 0x000180095a007986 */ /* 0x0009e8000c101910 */
[----:B------:R4:W-:Y:S04]  /*1e80*/  STG.E desc[UR16][R78.64], R70 ;  /* 0x000000464e007986 */ /* 0x0009e8000c101910 */
[----:B------:R4:W-:Y:S04]  /*1e90*/  STG.E desc[UR16][R78.64+0x80], R10 ;  /* 0x0000800a4e007986 */ /* 0x0009e8000c101910 */
[----:B------:R4:W-:Y:S04]  /*1ea0*/  STG.E desc[UR16][R78.64+0x100], R71 ;  /* 0x000100474e007986 */ /* 0x0009e8000c101910 */
[----:B------:R4:W-:Y:S01]  /*1eb0*/  STG.E desc[UR16][R78.64+0x180], R11 ;  /* 0x0001800b4e007986 */ /* 0x0009e2000c101910 */
[----:B------:R-:W-:Y:S06]  /*1ec0*/  BAR.SYNC.DEFER_BLOCKING 0x0 ;  /* 0x0000000000007b1d */ /* 0x000fec0000010000 */
[----:B------:R-:W-:Y:S05]  /*1ed0*/  @P1 BRA `(.L_x_8) ;  /* 0x00000000009c1947 */ /* 0x000fea0003800000 */
[----:B------:R-:W-:Y:S01]  /*1ee0*/  NOP ;  /* 0x0000000000007918 */ /* 0x000fe20000000000 */
[----:B------:R-:W-:Y:S01]  /*1ef0*/  UMOV UR4, 0x50 ;  /* 0x0000005000047882 */ /* 0x000fe20000000000 */
[----:B------:R-:W-:Y:S01]  /*1f00*/  IMAD.U32 R0, RZ, RZ, UR15 ;  /* 0x0000000fff007e24 */ /* 0x000fe2000f8e00ff */
[----:B------:R-:W-:Y:S01]  /*1f10*/  ULEA UR13, UR13, UR4, 0x18 ;  /* 0x000000040d0d7291 */ /* 0x000fe2000f8ec0ff */
[----:B------:R-:W-:Y:S02]  /*1f20*/  IMAD.MOV.U32 R3, RZ, RZ, 0xf ;  /* 0x0000000fff037424 */ /* 0x000fe400078e00ff */
[----:B----4-:R-:W-:Y:S01]  /*1f30*/  IMAD.MOV.U32 R7, RZ, RZ, 0x1 ;  /* 0x00000001ff077424 */ /* 0x010fe200078e00ff */
[----:B------:R-:W-:-:S04]  /*1f40*/  LOP3.LUT R0, R0, 0xffff, RZ, 0xc0, !PT ;  /* 0x0000ffff00007812 */ /* 0x000fc800078ec0ff */
[----:B------:R-:W-:Y:S01]  /*1f50*/  SHF.R.U32.HI R0, RZ, 0x5, R0 ;  /* 0x00000005ff007819 */ /* 0x000fe20000011600 */
[----:B------:R-:W0:Y:S04]  /*1f60*/  LDS R5, [UR13] ;  /* 0x0000000dff057984 */ /* 0x000e280008000800 */
[----:B------:R-:W-:Y:S01]  /*1f70*/  VIADD R2, R0, 0x10 ;  /* 0x0000001000027836 */ /* 0x000fe20000000000 */
[----:B------:R-:W-:-:S04]  /*1f80*/  SHF.L.U32 R0, R3, R0, RZ ;  /* 0x0000000003007219 */ /* 0x000fc800000006ff */
[----:B------:R-:W-:-:S04]  /*1f90*/  SHF.L.U32 R3, R7, R2, RZ ;  /* 0x0000000207037219 */ /* 0x000fc800000006ff */
[----:B------:R-:W-:-:S04]  /*1fa0*/  LOP3.LUT R0, R3, R0, RZ, 0xfc, !PT ;  /* 0x0000000003007212 */ /* 0x000fc800078efcff */
[C---:B------:R-:W-:Y:S02]  /*1fb0*/  LOP3.LUT R2, R0.reuse, 0xffff, RZ, 0xc0, !PT ;  /* 0x0000ffff00027812 */ /* 0x040fe400078ec0ff */
[----:B0-----:R-:W-:-:S04]  /*1fc0*/  LOP3.LUT R3, R0, 0xffff, R5, 0x80, !PT ;  /* 0x0000ffff00037812 */ /* 0x001fc800078e8005 */
[----:B------:R-:W-:-:S13]  /*1fd0*/  ISETP.NE.AND P0, PT, R3, R2, PT ;  /* 0x000000020300720c */ /* 0x000fda0003f05270 */
[----:B------:R-:W-:Y:S05]  /*1fe0*/  @P0 BRA `(.L_x_9) ;  /* 0x0000000000500947 */ /* 0x000fea0003800000 */
[----:B------:R-:W-:Y:S02]  /*1ff0*/  SHF.R.U32.HI R5, RZ, 0x10, R5 ;  /* 0x00000010ff057819 */ /* 0x000fe40000011605 */
[----:B------:R-:W-:-:S04]  /*2000*/  SHF.R.U32.HI R2, RZ, 0x10, R0 ;  /* 0x00000010ff027819 */ /* 0x000fc80000011600 */
[----:B------:R-:W-:-:S04]  /*2010*/  LOP3.LUT R5, R5, R2, RZ, 0xc0, !PT ;  /* 0x0000000205057212 */ /* 0x000fc800078ec0ff */
[----:B------:R-:W-:-:S13]  /*2020*/  ISETP.NE.AND P0, PT, R5, R2, PT ;  /* 0x000000020500720c */ /* 0x000fda0003f05270 */
[----:B------:R-:W-:Y:S05]  /*2030*/  @P0 BRA `(.L_x_10) ;  /* 0x0000000000300947 */ /* 0x000fea0003800000 */
[----:B------:R-:W-:Y:S01]  /*2040*/  R2UR UR4, R0 ;  /* 0x00000000000472ca */ /* 0x000fe200000e0000 */
[----:B------:R-:W-:Y:S01]  /*2050*/  VOTEU.ANY UR5, UPT, PT ;  /* 0x0000000000057886 */ /* 0x000fe200038e0100 */
[----:B------:R-:W0:Y:S01]  /*2060*/  S2R R0, SR_LANEID ;  /* 0x0000000000007919 */ /* 0x000e220000000000 */
[----:B------:R-:W-:-:S10]  /*2070*/  UFLO.U32 UR5, UR5 ;  /* 0x00000005000572bd */ /* 0x000fd400080e0000 */
[----:B------:R-:W-:-:S06]  /*2080*/  ULOP3.LUT UR4, URZ, UR4, URZ, 0x33, !UPT ;  /* 0x00000004ff047292 */ /* 0x000fcc000f8e33ff */
[----:B------:R-:W-:-:S04]  /*2090*/  IMAD.U32 R2, RZ, RZ, UR4 ;  /* 0x00000004ff027e24 */ /* 0x000fc8000f8e00ff */
[----:B------:R-:W1:Y:S02]  /*20a0*/  REDUX UR6, R2 ;  /* 0x00000000020673c4 */ /* 0x000e640000000000 */
[----:B------:R2:W-:Y:S01]  /*20b0*/  UTCATOMSWS.AND URZ, UR4 ;  /* 0x0000000400ff79e3 */ /* 0x0005e20008000000 */
[----:B0-----:R-:W-:Y:S01]  /*20c0*/  ISETP.EQ.U32.AND P0, PT, R0, UR5, PT ;  /* 0x0000000500007c0c */ /* 0x001fe2000bf02070 */
[----:B-1----:R-:W-:-:S12]  /*20d0*/  IMAD.U32 R0, RZ, RZ, UR6 ;  /* 0x00000006ff007e24 */ /* 0x002fd8000f8e00ff */
[----:B------:R2:W-:Y:S01]  /*20e0*/  @P0 ATOMS.AND RZ, [UR13], R0 ;  /* 0x00000000ffff098c */ /* 0x0005e2000a80000d */
[----:B------:R-:W-:Y:S05]  /*20f0*/  BRA `(.L_x_8) ;  /* 0x0000000000147947 */ /* 0x000fea0003800000 */
.L_x_10:
[----:B------:R-:W-:-:S07]  /*2100*/  MOV R2, 0x2120 ;  /* 0x0000212000027802 */ /* 0x000fce0000000f00 */
[----:B------:R-:W-:Y:S05]  /*2110*/  CALL.REL.NOINC `($__internal_0_$__cuda_sm10x_tcgen05_guardrail_trap_col_being_dealloced_not_returned_by_alloc) ;  /* 0x0000000000207944 */ /* 0x000fea0003c00000 */
[----:B------:R-:W-:Y:S05]  /*2120*/  BRA `(.L_x_8) ;  /* 0x0000000000087947 */ /* 0x000fea0003800000 */
.L_x_9:
[----:B------:R-:W-:-:S07]  /*2130*/  MOV R2, 0x2150 ;  /* 0x0000215000027802 */ /* 0x000fce0000000f00 */
[----:B------:R-:W-:Y:S05]  /*2140*/  CALL.REL.NOINC `($__internal_2_$__cuda_sm10x_tcgen05_guardrail_trap_unallocated_columns_being_dealloced) ;  /* 0x00000000002c7944 */ /* 0x000fea0003c00000 */
.L_x_8:
[----:B------:R-:W-:Y:S01]  /*2150*/  NOP ;  /* 0x0000000000007918 */ /* 0x000fe20000000000 */
[----:B--2---:R-:W-:Y:S05]  /*2160*/  EXIT ;  /* 0x000000000000794d */ /* 0x004fea0003800000 */
.L_x_7:
[----:B------:R-:W0:Y:S02]  /*2170*/  SYNCS.PHASECHK.TRANS64.TRYWAIT P0, [UR14+0x4000], RZ ;  /* 0x004000ffff0075a7 */ /* 0x000e24000800110e */
[----:B0-----:R-:W-:Y:S05]  /*2180*/  @!P0 BRA `(.L_x_7) ;  /* 0xfffffffc00f88947 */ /* 0x001fea000383ffff */
[----:B------:R-:W-:Y:S05]  /*2190*/  BRA `(.L_x_11) ;  /* 0xfffffff000287947 */ /* 0x000fea000383ffff */
        .weak           $__internal_0_$__cuda_sm10x_tcgen05_guardrail_trap_col_being_dealloced_not_returned_by_alloc
        .type           $__internal_0_$__cuda_sm10x_tcgen05_guardrail_trap_col_being_dealloced_not_returned_by_alloc,@function
        .size           $__internal_0_$__cuda_sm10x_tcgen05_guardrail_trap_col_being_dealloced_not_returned_by_alloc,($__internal_1_$__cuda_sm10x_tcgen05_guardrail_trap_phase_invalid_during_alloc - $__internal_0_$__cuda_sm10x_tcgen05_guardrail_trap_col_being_dealloced_not_returned_by_alloc)
$__internal_0_$__cuda_sm10x_tcgen05_guardrail_trap_col_being_dealloced_not_returned_by_alloc:
[----:B------:R-:W-:Y:S05]  /*21a0*/  BPT.TRAP 0x1 ;  /* 0x000000040000795c */ /* 0x000fea0000300000 */
[----:B------:R-:W-:-:S04]  /*21b0*/  IMAD.MOV.U32 R3, RZ, RZ, 0x0 ;  /* 0x00000000ff037424 */ /* 0x000fc800078e00ff */
[----:B------:R-:W-:Y:S05]  /*21c0*/  RET.REL.NODEC R2 `(gluon_mma) ;  /* 0xffffffdc028c7950 */ /* 0x000fea0003c3ffff */
        .weak           $__internal_1_$__cuda_sm10x_tcgen05_guardrail_trap_phase_invalid_during_alloc
        .type           $__internal_1_$__cuda_sm10x_tcgen05_guardrail_trap_phase_invalid_during_alloc,@function
        .size           $__internal_1_$__cuda_sm10x_tcgen05_guardrail_trap_phase_invalid_during_alloc,($__internal_2_$__cuda_sm10x_tcgen05_guardrail_trap_unallocated_columns_being_dealloced - $__internal_1_$__cuda_sm10x_tcgen05_guardrail_trap_phase_invalid_during_alloc)
$__internal_1_$__cuda_sm10x_tcgen05_guardrail_trap_phase_invalid_during_alloc:
[----:B------:R-:W-:Y:S05]  /*21d0*/  BPT.TRAP 0x1 ;  /* 0x000000040000795c */ /* 0x000fea0000300000 */
[----:B------:R-:W-:-:S04]  /*21e0*/  IMAD.MOV.U32 R3, RZ, RZ, 0x0 ;  /* 0x00000000ff037424 */ /* 0x000fc800078e00ff */
[----:B------:R-:W-:Y:S05]  /*21f0*/  RET.REL.NODEC R2 `(gluon_mma) ;  /* 0xffffffdc02807950 */ /* 0x000fea0003c3ffff */
        .weak           $__internal_2_$__cuda_sm10x_tcgen05_guardrail_trap_unallocated_columns_being_dealloced
        .type           $__internal_2_$__cuda_sm10x_tcgen05_guardrail_trap_unallocated_columns_being_dealloced,@function
        .size           $__internal_2_$__cuda_sm10x_tcgen05_guardrail_trap_unallocated_columns_being_dealloced,(.L_x_15 - $__internal_2_$__cuda_sm10x_tcgen05_guardrail_trap_unallocated_columns_being_dealloced)
$__internal_2_$__cuda_sm10x_tcgen05_guardrail_trap_unallocated_columns_being_dealloced:
[----:B------:R-:W-:Y:S05]  /*2200*/  BPT.TRAP 0x1 ;  /* 0x000000040000795c */ /* 0x000fea0000300000 */
[----:B------:R-:W-:-:S04]  /*2210*/  IMAD.MOV.U32 R3, RZ, RZ, 0x0 ;  /* 0x00000000ff037424 */ /* 0x000fc800078e00ff */
[----:B------:R-:W-:Y:S05]  /*2220*/  RET.REL.NODEC R2 `(gluon_mma) ;  /* 0xffffffdc02747950 */ /* 0x000fea0003c3ffff */
.L_x_12:
[----:B------:R-:W-:-:S00]  /*2230*/  BRA `(.L_x_12) ;  /* 0xfffffffc00fc7947 */ /* 0x000fc0000383ffff */
[----:B------:R-:W-:-:S00]  /*2240*/  NOP ;  /* 0x0000000000007918 */ /* 0x000fc00000000000 */
        /* <DEDUP_REMOVED lines=11> */
.L_x_15:


//--------------------- .nv.shared.gluon_mma      --------------------------
	.section	.nv.shared.gluon_mma,"aw",@nobits
	.sectionflags	@""
	.align	16
	.zero		1024


//--------------------- .nv.shared.reserved.0     --------------------------
	.section	.nv.shared.reserved.0,"aw",@nobits
	.align	8
	.weak		__nv_reservedSMEM_offset_0_alias
	.size		__nv_reservedSMEM_offset_0_alias, 0, 64
	.other		__nv_reservedSMEM_offset_0_alias,@"STO_CUDA_RESERVED_SHARED STV_DEFAULT"
__nv_reservedSMEM_offset_0_alias:
	.zero		0
.nv.shared.reserved.0:
	.zero		64
	.weak		__nv_reservedSMEM_allocation_phase
	.type		__nv_reservedSMEM_allocation_phase,@object
	.size		__nv_reservedSMEM_allocation_phase,(.L_0 - __nv_reservedSMEM_allocation_phase)
__nv_reservedSMEM_allocation_phase:
	.zero		1
.L_0:
	.zero		7
	.weak		__nv_reservedSMEM_devtool_atexit_pc
	.type		__nv_reservedSMEM_devtool_atexit_pc,@object
	.size		__nv_reservedSMEM_devtool_atexit_pc,(__nv_reservedSMEM_allocation_mask - __nv_reservedSMEM_devtool_atexit_pc)
__nv_reservedSMEM_devtool_atexit_pc:
	.zero		8
	.weak		__nv_reservedSMEM_allocation_mask
	.type		__nv_reservedSMEM_allocation_mask,@object
	.size		__nv_reservedSMEM_allocation_mask,(.L_2 - __nv_reservedSMEM_allocation_mask)
__nv_reservedSMEM_allocation_mask:
	.zero		4
.L_2:


//--------------------- .nv.constant0.gluon_mma   --------------------------
	.section	.nv.constant0.gluon_mma,"a",@progbits
	.sectionflags	@""
	.align	4
.nv.constant0.gluon_mma:
	.zero		936


//--------------------- SYMBOLS --------------------------

	.type		.nv.reservedSmem.offset0,@object
	.size		.nv.reservedSmem.offset0,0x4
	.type		.nv.reservedSmem.cap,@object
	.size		.nv.reservedSmem.cap,0x4
